	.version 1.4
	.target sm_13
	// compiled with /usr/local/cuda.32/open64/lib//be
	// nvopencc 3.2 built on 2010-11-03

	//-----------------------------------------------------------
	// Compiling /tmp/tmpxft_00000cc1_00000000-9_CUDA_ART_getCorr.cpp3.i (/tmp/ccBI#.cXd1YU)
	//-----------------------------------------------------------

	//-----------------------------------------------------------
	// Options:
	//-----------------------------------------------------------
	//  Target:ptx, ISA:sm_13, Endian:little, Pointer Size:64
	//  -O3	(Optimization level)
	//  -g0	(Debug level)
	//  -m2	(Report advisories)
	//-----------------------------------------------------------

	.file	1	"<command-line>"
	.file	2	"/tmp/tmpxft_00000cc1_00000000-8_CUDA_ART_getCorr.cudafe2.gpu"
	.file	3	"/usr/lib64/gcc/x86_64-suse-linux/4.5/include/stddef.h"
	.file	4	"/usr/local/cuda.32/bin/../include/crt/device_runtime.h"
	.file	5	"/usr/local/cuda.32/bin/../include/host_defines.h"
	.file	6	"/usr/local/cuda.32/bin/../include/builtin_types.h"
	.file	7	"/usr/local/cuda.32/bin/../include/device_types.h"
	.file	8	"/usr/local/cuda.32/bin/../include/driver_types.h"
	.file	9	"/usr/local/cuda.32/bin/../include/surface_types.h"
	.file	10	"/usr/local/cuda.32/bin/../include/texture_types.h"
	.file	11	"/usr/local/cuda.32/bin/../include/vector_types.h"
	.file	12	"/usr/local/cuda.32/bin/../include/device_launch_parameters.h"
	.file	13	"/usr/local/cuda.32/bin/../include/crt/storage_class.h"
	.file	14	"/usr/include/bits/types.h"
	.file	15	"/usr/include/time.h"
	.file	16	"/usr/local/cuda.32/bin/../include/texture_fetch_functions.h"
	.file	17	"/usr/local/cuda.32/bin/../include/common_functions.h"
	.file	18	"/usr/local/cuda.32/bin/../include/math_functions.h"
	.file	19	"/usr/local/cuda.32/bin/../include/math_constants.h"
	.file	20	"/usr/local/cuda.32/bin/../include/device_functions.h"
	.file	21	"/usr/local/cuda.32/bin/../include/sm_11_atomic_functions.h"
	.file	22	"/usr/local/cuda.32/bin/../include/sm_12_atomic_functions.h"
	.file	23	"/usr/local/cuda.32/bin/../include/sm_13_double_functions.h"
	.file	24	"/usr/local/cuda.32/bin/../include/sm_20_atomic_functions.h"
	.file	25	"/usr/local/cuda.32/bin/../include/sm_20_intrinsics.h"
	.file	26	"/usr/local/cuda.32/bin/../include/surface_functions.h"
	.file	27	"/usr/local/cuda.32/bin/../include/math_functions_dbl_ptx3.h"
	.file	28	"CUDA_ART_getCorr.cu"


	.entry _Z4projPKfPKiS2_PfS0_S0_S0_S2_ (
		.param .u64 __cudaparm__Z4projPKfPKiS2_PfS0_S0_S0_S2__R,
		.param .u64 __cudaparm__Z4projPKfPKiS2_PfS0_S0_S0_S2__volSize,
		.param .u64 __cudaparm__Z4projPKfPKiS2_PfS0_S0_S0_S2__projSize,
		.param .u64 __cudaparm__Z4projPKfPKiS2_PfS0_S0_S0_S2__vol,
		.param .u64 __cudaparm__Z4projPKfPKiS2_PfS0_S0_S0_S2__recOrig,
		.param .u64 __cudaparm__Z4projPKfPKiS2_PfS0_S0_S0_S2__origProj,
		.param .u64 __cudaparm__Z4projPKfPKiS2_PfS0_S0_S0_S2__proj,
		.param .u64 __cudaparm__Z4projPKfPKiS2_PfS0_S0_S0_S2__gridTrace)
	{
	.reg .u16 %rh<17>;
	.reg .u32 %r<139>;
	.reg .u64 %rd<16>;
	.reg .f32 %f<118>;
	.reg .f64 %fd<210>;
	.reg .pred %p<71>;
	.loc	28	6	0
$LDWbegin__Z4projPKfPKiS2_PfS0_S0_S0_S2_:
	.loc	28	20	0
	ld.param.u64 	%rd1, [__cudaparm__Z4projPKfPKiS2_PfS0_S0_S0_S2__gridTrace];
	ld.param.u64 	%rd2, [__cudaparm__Z4projPKfPKiS2_PfS0_S0_S0_S2__projSize];
	ld.global.s32 	%r1, [%rd2+0];
	ld.global.s32 	%r2, [%rd1+0];
	sub.s32 	%r3, %r1, %r2;
	add.s32 	%r4, %r3, 1;
	cvt.rn.f64.s32 	%fd1, %r4;
	.loc	28	21	0
	ld.global.s32 	%r5, [%rd2+4];
	ld.global.s32 	%r6, [%rd1+4];
	sub.s32 	%r7, %r5, %r6;
	add.s32 	%r8, %r7, 1;
	cvt.rn.f64.s32 	%fd2, %r8;
	mov.f64 	%fd3, 0d3fe0000000000000;	// 0.5
	mul.f64 	%fd4, %fd2, %fd3;
	mov.f64 	%fd5, 0d3fe0000000000000;	// 0.5
	mul.f64 	%fd6, %fd1, %fd5;
	cvt.u32.u16 	%r9, %ntid.y;
	cvt.u32.u16 	%r10, %ntid.x;
	mul.lo.u32 	%r11, %r9, %r10;
	mov.u16 	%rh1, %nctaid.x;
	mov.u16 	%rh2, %ctaid.y;
	mul.wide.u16 	%r12, %rh2, %rh1;
	cvt.u32.u16 	%r13, %tid.y;
	mul.lo.u32 	%r14, %r13, %r10;
	cvt.rzi.s32.f64 	%r15, %fd4;
	cvt.rzi.s32.f64 	%r16, %fd6;
	cvt.u32.u16 	%r17, %tid.z;
	mul.lo.u32 	%r18, %r17, %r11;
	cvt.u32.u16 	%r19, %ntid.z;
	mul.lo.u32 	%r20, %r11, %r19;
	cvt.u32.u16 	%r21, %ctaid.x;
	add.u32 	%r22, %r21, %r12;
	mul.lo.s32 	%r23, %r15, %r16;
	mul.lo.u32 	%r24, %r20, %r22;
	cvt.u32.u16 	%r25, %tid.x;
	add.u32 	%r26, %r14, %r25;
	add.u32 	%r27, %r18, %r24;
	add.u32 	%r28, %r26, %r27;
	setp.le.s32 	%p1, %r23, %r28;
	@%p1 bra 	$Lt_0_37890;
	mov.u16 	%rh3, %nctaid.y;
	mul.wide.u16 	%r29, %rh3, %rh1;
	mul.lo.u32 	%r30, %r29, %r10;
	add.s32 	%r31, %r18, %r25;
	mul.lo.u32 	%r32, %r30, %r9;
	add.s32 	%r33, %r31, %r24;
	mul.lo.u32 	%r34, %r32, %r19;
	add.s32 	%r35, %r33, %r14;
	mov.s32 	%r36, 0;
	mov.s32 	%r37, %r35;
	ld.param.u64 	%rd3, [__cudaparm__Z4projPKfPKiS2_PfS0_S0_S0_S2__recOrig];
	ld.param.u64 	%rd4, [__cudaparm__Z4projPKfPKiS2_PfS0_S0_S0_S2__volSize];
	ld.param.u64 	%rd5, [__cudaparm__Z4projPKfPKiS2_PfS0_S0_S0_S2__R];
	ld.param.u64 	%rd6, [__cudaparm__Z4projPKfPKiS2_PfS0_S0_S0_S2__origProj];
$Lt_0_38402:
 //<loop> Loop body line 21, nesting depth: 1, estimated iterations: unknown
	.loc	28	28	0
	div.s32 	%r38, %r37, %r16;
	.loc	28	20	0
	ld.param.u64 	%rd1, [__cudaparm__Z4projPKfPKiS2_PfS0_S0_S0_S2__gridTrace];
	.loc	28	28	0
	ld.global.s32 	%r39, [%rd1+4];
	mul.lo.s32 	%r40, %r38, 2;
	add.s32 	%r41, %r39, %r40;
	.loc	28	29	0
	ld.global.s32 	%r42, [%rd1+0];
	mul.lo.s32 	%r43, %r16, %r38;
	sub.s32 	%r44, %r37, %r43;
	mul.lo.s32 	%r45, %r44, 2;
	add.s32 	%r46, %r42, %r45;
	.loc	28	33	0
	cvt.rn.f64.s32 	%fd7, %r46;
	mov.f64 	%fd8, 0d3fe0000000000000;	// 0.5
	add.f64 	%fd9, %fd7, %fd8;
	.loc	28	21	0
	ld.param.u64 	%rd6, [__cudaparm__Z4projPKfPKiS2_PfS0_S0_S0_S2__origProj];
	.loc	28	33	0
	ld.global.f32 	%f1, [%rd6+0];
	cvt.f64.f32 	%fd10, %f1;
	sub.f64 	%fd11, %fd9, %fd10;
	mov.f64 	%fd12, 0d3ee4f8b588e368f1;	// 1e-05
	add.f64 	%fd13, %fd11, %fd12;
	cvt.rn.f32.f64 	%f2, %fd13;
	.loc	28	34	0
	cvt.rn.f64.s32 	%fd14, %r41;
	mov.f64 	%fd15, 0d3fe0000000000000;	// 0.5
	add.f64 	%fd16, %fd14, %fd15;
	ld.global.f32 	%f3, [%rd6+4];
	cvt.f64.f32 	%fd17, %f3;
	sub.f64 	%fd18, %fd16, %fd17;
	mov.f64 	%fd19, 0d3ee4f8b588e368f1;	// 1e-05
	add.f64 	%fd20, %fd18, %fd19;
	cvt.rn.f32.f64 	%f4, %fd20;
	.loc	28	21	0
	ld.param.u64 	%rd5, [__cudaparm__Z4projPKfPKiS2_PfS0_S0_S0_S2__R];
	.loc	28	35	0
	ld.global.f32 	%f5, [%rd5+0];
	.loc	28	21	0
	ld.param.u64 	%rd4, [__cudaparm__Z4projPKfPKiS2_PfS0_S0_S0_S2__volSize];
	.loc	28	35	0
	ld.global.s32 	%r47, [%rd4+0];
	cvt.rn.f64.s32 	%fd21, %r47;
	mov.f64 	%fd22, 0d3fe0000000000000;	// 0.5
	mul.f64 	%fd23, %fd21, %fd22;
	.loc	28	21	0
	ld.param.u64 	%rd3, [__cudaparm__Z4projPKfPKiS2_PfS0_S0_S0_S2__recOrig];
	.loc	28	35	0
	ld.global.f32 	%f6, [%rd3+0];
	ld.global.f32 	%f7, [%rd5+12];
	mul.f32 	%f8, %f7, %f2;
	mov.f32 	%f9, 0f3727c5ac;     	// 1e-05
	mad.f32 	%f10, %f5, %f9, %f8;
	ld.global.f32 	%f11, [%rd5+24];
	mad.f32 	%f12, %f4, %f11, %f10;
	add.f32 	%f13, %f6, %f12;
	cvt.f64.f32 	%fd24, %f13;
	sub.f64 	%fd25, %fd24, %fd23;
	cvt.rn.f32.f64 	%f14, %fd25;
	.loc	28	36	0
	ld.global.f32 	%f15, [%rd5+4];
	ld.global.s32 	%r48, [%rd4+4];
	cvt.rn.f64.s32 	%fd26, %r48;
	mov.f64 	%fd27, 0d3fe0000000000000;	// 0.5
	mul.f64 	%fd28, %fd26, %fd27;
	ld.global.f32 	%f16, [%rd3+4];
	mov.f32 	%f17, 0f3727c5ac;    	// 1e-05
	mul.f32 	%f18, %f15, %f17;
	ld.global.f32 	%f19, [%rd5+16];
	mad.f32 	%f20, %f2, %f19, %f18;
	ld.global.f32 	%f21, [%rd5+28];
	mad.f32 	%f22, %f4, %f21, %f20;
	add.f32 	%f23, %f16, %f22;
	cvt.f64.f32 	%fd29, %f23;
	sub.f64 	%fd30, %fd29, %fd28;
	cvt.rn.f32.f64 	%f24, %fd30;
	.loc	28	37	0
	ld.global.f32 	%f25, [%rd5+8];
	ld.global.s32 	%r49, [%rd4+8];
	cvt.rn.f64.s32 	%fd31, %r49;
	mov.f64 	%fd32, 0d3fe0000000000000;	// 0.5
	mul.f64 	%fd33, %fd31, %fd32;
	ld.global.f32 	%f26, [%rd3+8];
	mov.f32 	%f27, 0f3727c5ac;    	// 1e-05
	mul.f32 	%f28, %f25, %f27;
	ld.global.f32 	%f29, [%rd5+20];
	mad.f32 	%f30, %f2, %f29, %f28;
	ld.global.f32 	%f31, [%rd5+32];
	mad.f32 	%f32, %f4, %f31, %f30;
	add.f32 	%f33, %f26, %f32;
	cvt.f64.f32 	%fd34, %f33;
	sub.f64 	%fd35, %fd34, %fd33;
	cvt.rn.f32.f64 	%f34, %fd35;
	.loc	28	38	0
	mov.f32 	%f35, %f5;
	.loc	28	39	0
	mov.f32 	%f36, %f15;
	.loc	28	40	0
	mov.f32 	%f37, %f25;
	mov.f32 	%f38, 0f00000000;    	// 0
	setp.lt.f32 	%p2, %f5, %f38;
	@!%p2 bra 	$Lt_0_38658;
 //<loop> Part of loop body line 21, head labeled $Lt_0_38402
	.loc	28	41	0
	mov.s16 	%rh4, -1;
	mov.s16 	%rh5, %rh4;
$Lt_0_38658:
 //<loop> Part of loop body line 21, head labeled $Lt_0_38402
	mov.f32 	%f39, 0f00000000;    	// 0
	setp.gt.f32 	%p3, %f5, %f39;
	@!%p3 bra 	$Lt_0_39170;
 //<loop> Part of loop body line 21, head labeled $Lt_0_38402
	.loc	28	42	0
	mov.s16 	%rh6, 1;
	mov.s16 	%rh5, %rh6;
$Lt_0_39170:
 //<loop> Part of loop body line 21, head labeled $Lt_0_38402
	mov.f32 	%f40, 0f00000000;    	// 0
	setp.eq.f32 	%p4, %f5, %f40;
	@!%p4 bra 	$Lt_0_39682;
 //<loop> Part of loop body line 21, head labeled $Lt_0_38402
	.loc	28	43	0
	mov.s16 	%rh7, 1;
	mov.s16 	%rh5, %rh7;
	mov.f32 	%f35, 0f3727c5ac;    	// 1e-05
$Lt_0_39682:
 //<loop> Part of loop body line 21, head labeled $Lt_0_38402
	mov.f32 	%f41, 0f00000000;    	// 0
	setp.lt.f32 	%p5, %f15, %f41;
	@!%p5 bra 	$Lt_0_40194;
 //<loop> Part of loop body line 21, head labeled $Lt_0_38402
	.loc	28	44	0
	mov.s16 	%rh8, -1;
	mov.s16 	%rh9, %rh8;
$Lt_0_40194:
 //<loop> Part of loop body line 21, head labeled $Lt_0_38402
	mov.f32 	%f42, 0f00000000;    	// 0
	setp.gt.f32 	%p6, %f15, %f42;
	@!%p6 bra 	$Lt_0_40706;
 //<loop> Part of loop body line 21, head labeled $Lt_0_38402
	.loc	28	45	0
	mov.s16 	%rh10, 1;
	mov.s16 	%rh9, %rh10;
$Lt_0_40706:
 //<loop> Part of loop body line 21, head labeled $Lt_0_38402
	mov.f32 	%f43, 0f00000000;    	// 0
	setp.eq.f32 	%p7, %f15, %f43;
	@!%p7 bra 	$Lt_0_41218;
 //<loop> Part of loop body line 21, head labeled $Lt_0_38402
	.loc	28	46	0
	mov.s16 	%rh11, 1;
	mov.s16 	%rh9, %rh11;
	mov.f32 	%f36, 0f3727c5ac;    	// 1e-05
$Lt_0_41218:
 //<loop> Part of loop body line 21, head labeled $Lt_0_38402
	mov.f32 	%f44, 0f00000000;    	// 0
	setp.lt.f32 	%p8, %f25, %f44;
	@!%p8 bra 	$Lt_0_41730;
 //<loop> Part of loop body line 21, head labeled $Lt_0_38402
	.loc	28	47	0
	mov.s16 	%rh12, -1;
	mov.s16 	%rh13, %rh12;
$Lt_0_41730:
 //<loop> Part of loop body line 21, head labeled $Lt_0_38402
	mov.f32 	%f45, 0f00000000;    	// 0
	setp.gt.f32 	%p9, %f25, %f45;
	@!%p9 bra 	$Lt_0_42242;
 //<loop> Part of loop body line 21, head labeled $Lt_0_38402
	.loc	28	48	0
	mov.s16 	%rh14, 1;
	mov.s16 	%rh13, %rh14;
$Lt_0_42242:
 //<loop> Part of loop body line 21, head labeled $Lt_0_38402
	mov.f32 	%f46, 0f00000000;    	// 0
	setp.eq.f32 	%p10, %f25, %f46;
	@!%p10 bra 	$Lt_0_42754;
 //<loop> Part of loop body line 21, head labeled $Lt_0_38402
	.loc	28	49	0
	mov.s16 	%rh15, 1;
	mov.s16 	%rh13, %rh15;
	mov.f32 	%f37, 0f3727c5ac;    	// 1e-05
$Lt_0_42754:
 //<loop> Part of loop body line 21, head labeled $Lt_0_38402
	.loc	28	59	0
	neg.s32 	%r50, %r47;
	cvt.rn.f64.s32 	%fd36, %r50;
	.loc	28	63	0
	neg.s32 	%r51, %r49;
	cvt.rn.f64.s32 	%fd37, %r51;
	.loc	28	87	0
	add.s32 	%r36, %r36, %r34;
	.loc	28	90	0
	cvt.f64.f32 	%fd38, %f14;
	cvt.f64.f32 	%fd39, %f35;
	sub.f64 	%fd40, %fd23, %fd38;
	div.rn.f64 	%fd41, %fd40, %fd39;
	neg.s32 	%r52, %r48;
	cvt.rn.f64.s32 	%fd42, %r52;
	mov.f64 	%fd43, 0d3fe0000000000000;	// 0.5
	mul.f64 	%fd44, %fd42, %fd43;
	cvt.rn.f32.f64 	%f47, %fd41;
	mad.f32 	%f48, %f36, %f47, %f24;
	cvt.f64.f32 	%fd45, %f48;
	setp.gt.f64 	%p11, %fd45, %fd44;
	@!%p11 bra 	$Lt_0_54530;
 //<loop> Part of loop body line 21, head labeled $Lt_0_38402
	setp.lt.f64 	%p12, %fd45, %fd28;
	@!%p12 bra 	$Lt_0_54786;
 //<loop> Part of loop body line 21, head labeled $Lt_0_38402
	mad.f32 	%f49, %f37, %f47, %f34;
	cvt.f64.f32 	%fd46, %f49;
	mov.f64 	%fd47, 0d3fe0000000000000;	// 0.5
	mul.f64 	%fd48, %fd37, %fd47;
	setp.gt.f64 	%p13, %fd46, %fd48;
	@!%p13 bra 	$Lt_0_55042;
 //<loop> Part of loop body line 21, head labeled $Lt_0_38402
	setp.lt.f64 	%p14, %fd46, %fd33;
	@!%p14 bra 	$Lt_0_55298;
 //<loop> Part of loop body line 21, head labeled $Lt_0_38402
	cvt.f64.f32 	%fd49, %f36;
	cvt.f64.f32 	%fd50, %f37;
	mov.f32 	%f50, 0f501502f9;    	// 1e+10
	setp.lt.f32 	%p15, %f47, %f50;
	@!%p15 bra 	$Lt_0_43522;
 //<loop> Part of loop body line 21, head labeled $Lt_0_38402
	.loc	28	93	0
	mov.f32 	%f51, %f47;
	.loc	28	94	0
	sub.s32 	%r53, %r47, 1;
	mov.s32 	%r54, %r53;
	.loc	28	95	0
	add.f64 	%fd51, %fd45, %fd28;
	cvt.rzi.s32.f64 	%r55, %fd51;
	mov.s32 	%r56, %r55;
	.loc	28	96	0
	add.f64 	%fd52, %fd46, %fd33;
	cvt.rzi.s32.f64 	%r57, %fd52;
	mov.s32 	%r58, %r57;
	.loc	28	100	0
	cvt.s32.s16 	%r59, %rh5;
	cvt.rn.f32.s32 	%f52, %r59;
	div.full.f32 	%f53, %f52, %f35;
	mov.f32 	%f54, %f53;
	rcp.rn.f64 	%fd53, %fd49;
	cvt.s32.s16 	%r60, %rh9;
	mov.u32 	%r61, 0;
	setp.le.s32 	%p16, %r60, %r61;
	@%p16 bra 	$Lt_0_44034;
 //<loop> Part of loop body line 21, head labeled $Lt_0_38402
	.loc	28	102	0
	mov.f64 	%fd54, 0d3ff0000000000000;	// 1
	cvt.rn.f64.s32 	%fd55, %r55;
	sub.f64 	%fd56, %fd51, %fd55;
	sub.f64 	%fd57, %fd54, %fd56;
	mul.f64 	%fd58, %fd53, %fd57;
	cvt.rn.f32.f64 	%f55, %fd58;
	mov.f32 	%f56, %f55;
	bra.uni 	$Lt_0_43778;
$Lt_0_44034:
 //<loop> Part of loop body line 21, head labeled $Lt_0_38402
	.loc	28	103	0
	cvt.rn.f64.s32 	%fd59, %r55;
	sub.f64 	%fd60, %fd51, %fd59;
	mul.f64 	%fd61, %fd53, %fd60;
	neg.f64 	%fd62, %fd61;
	cvt.rn.f32.f64 	%f57, %fd62;
	mov.f32 	%f56, %f57;
$Lt_0_43778:
 //<loop> Part of loop body line 21, head labeled $Lt_0_38402
	rcp.rn.f64 	%fd63, %fd50;
	cvt.s32.s16 	%r62, %rh13;
	mov.u32 	%r63, 0;
	setp.le.s32 	%p17, %r62, %r63;
	@%p17 bra 	$Lt_0_44546;
 //<loop> Part of loop body line 21, head labeled $Lt_0_38402
	.loc	28	104	0
	mov.f64 	%fd64, 0d3ff0000000000000;	// 1
	cvt.rn.f64.s32 	%fd65, %r57;
	sub.f64 	%fd66, %fd52, %fd65;
	sub.f64 	%fd67, %fd64, %fd66;
	mul.f64 	%fd68, %fd63, %fd67;
	cvt.rn.f32.f64 	%f58, %fd68;
	mov.f32 	%f59, %f58;
	bra.uni 	$Lt_0_43266;
$Lt_0_44546:
 //<loop> Part of loop body line 21, head labeled $Lt_0_38402
	.loc	28	105	0
	cvt.rn.f64.s32 	%fd69, %r57;
	sub.f64 	%fd70, %fd52, %fd69;
	mul.f64 	%fd71, %fd63, %fd70;
	neg.f64 	%fd72, %fd71;
	cvt.rn.f32.f64 	%f60, %fd72;
	mov.f32 	%f59, %f60;
	bra.uni 	$Lt_0_43266;
$Lt_0_43522:
 //<loop> Part of loop body line 21, head labeled $Lt_0_38402
	mov.f32 	%f51, 0f501502f9;    	// 1e+10
$Lt_0_43266:
 //<loop> Part of loop body line 21, head labeled $Lt_0_38402
	mov.s32 	%r64, 1;
	bra.uni 	$Lt_0_6914;
$Lt_0_54530:
 //<loop> Part of loop body line 21, head labeled $Lt_0_38402
	cvt.f64.f32 	%fd49, %f36;
	cvt.f64.f32 	%fd50, %f37;
	mov.s32 	%r64, 0;
	mov.f32 	%f51, 0f501502f9;    	// 1e+10
	bra.uni 	$Lt_0_6914;
$Lt_0_54786:
 //<loop> Part of loop body line 21, head labeled $Lt_0_38402
	cvt.f64.f32 	%fd49, %f36;
	cvt.f64.f32 	%fd50, %f37;
	mov.s32 	%r64, 0;
	mov.f32 	%f51, 0f501502f9;    	// 1e+10
	bra.uni 	$Lt_0_6914;
$Lt_0_55042:
 //<loop> Part of loop body line 21, head labeled $Lt_0_38402
	cvt.f64.f32 	%fd49, %f36;
	cvt.f64.f32 	%fd50, %f37;
	mov.s32 	%r64, 0;
	mov.f32 	%f51, 0f501502f9;    	// 1e+10
	bra.uni 	$Lt_0_6914;
$Lt_0_55298:
 //<loop> Part of loop body line 21, head labeled $Lt_0_38402
	cvt.f64.f32 	%fd49, %f36;
	cvt.f64.f32 	%fd50, %f37;
	mov.s32 	%r64, 0;
	mov.f32 	%f51, 0f501502f9;    	// 1e+10
$Lt_0_6914:
 //<loop> Part of loop body line 21, head labeled $Lt_0_38402
	.loc	28	108	0
	mov.f64 	%fd73, 0d3fe0000000000000;	// 0.5
	mul.f64 	%fd74, %fd36, %fd73;
	sub.f64 	%fd75, %fd74, %fd38;
	div.rn.f64 	%fd76, %fd75, %fd39;
	cvt.rn.f32.f64 	%f61, %fd76;
	mad.f32 	%f62, %f36, %f61, %f24;
	cvt.f64.f32 	%fd77, %f62;
	setp.gt.f64 	%p18, %fd77, %fd44;
	@!%p18 bra 	$Lt_0_56066;
 //<loop> Part of loop body line 21, head labeled $Lt_0_38402
	setp.lt.f64 	%p19, %fd77, %fd28;
	@!%p19 bra 	$Lt_0_56066;
 //<loop> Part of loop body line 21, head labeled $Lt_0_38402
	mad.f32 	%f63, %f37, %f61, %f34;
	cvt.f64.f32 	%fd78, %f63;
	mov.f64 	%fd79, 0d3fe0000000000000;	// 0.5
	mul.f64 	%fd80, %fd37, %fd79;
	setp.gt.f64 	%p20, %fd78, %fd80;
	@!%p20 bra 	$Lt_0_56066;
 //<loop> Part of loop body line 21, head labeled $Lt_0_38402
	setp.lt.f64 	%p21, %fd78, %fd33;
	@!%p21 bra 	$Lt_0_56066;
 //<loop> Part of loop body line 21, head labeled $Lt_0_38402
	.loc	28	109	0
	add.s32 	%r65, %r64, 1;
	cvt.s16.s32 	%r64, %r65;
	setp.lt.f32 	%p22, %f61, %f51;
	@!%p22 bra 	$Lt_0_56066;
 //<loop> Part of loop body line 21, head labeled $Lt_0_38402
	.loc	28	111	0
	mov.f32 	%f51, %f61;
	.loc	28	112	0
	mov.s32 	%r66, 0;
	mov.s32 	%r54, %r66;
	.loc	28	113	0
	add.f64 	%fd81, %fd77, %fd28;
	cvt.rzi.s32.f64 	%r67, %fd81;
	mov.s32 	%r56, %r67;
	.loc	28	114	0
	add.f64 	%fd82, %fd78, %fd33;
	cvt.rzi.s32.f64 	%r68, %fd82;
	mov.s32 	%r58, %r68;
	.loc	28	118	0
	cvt.s32.s16 	%r69, %rh5;
	cvt.rn.f32.s32 	%f64, %r69;
	div.full.f32 	%f65, %f64, %f35;
	mov.f32 	%f54, %f65;
	rcp.rn.f64 	%fd53, %fd49;
	cvt.s32.s16 	%r70, %rh9;
	mov.u32 	%r71, 0;
	setp.le.s32 	%p23, %r70, %r71;
	@%p23 bra 	$Lt_0_45570;
 //<loop> Part of loop body line 21, head labeled $Lt_0_38402
	.loc	28	119	0
	mov.f64 	%fd83, 0d3ff0000000000000;	// 1
	cvt.rn.f64.s32 	%fd84, %r67;
	sub.f64 	%fd85, %fd81, %fd84;
	sub.f64 	%fd86, %fd83, %fd85;
	mul.f64 	%fd87, %fd53, %fd86;
	cvt.rn.f32.f64 	%f66, %fd87;
	mov.f32 	%f56, %f66;
	bra.uni 	$Lt_0_45314;
$Lt_0_45570:
 //<loop> Part of loop body line 21, head labeled $Lt_0_38402
	.loc	28	120	0
	cvt.rn.f64.s32 	%fd88, %r67;
	sub.f64 	%fd89, %fd81, %fd88;
	mul.f64 	%fd90, %fd53, %fd89;
	neg.f64 	%fd91, %fd90;
	cvt.rn.f32.f64 	%f67, %fd91;
	mov.f32 	%f56, %f67;
$Lt_0_45314:
 //<loop> Part of loop body line 21, head labeled $Lt_0_38402
	rcp.rn.f64 	%fd63, %fd50;
	cvt.s32.s16 	%r72, %rh13;
	mov.u32 	%r73, 0;
	setp.le.s32 	%p24, %r72, %r73;
	@%p24 bra 	$Lt_0_46082;
 //<loop> Part of loop body line 21, head labeled $Lt_0_38402
	.loc	28	121	0
	mov.f64 	%fd92, 0d3ff0000000000000;	// 1
	cvt.rn.f64.s32 	%fd93, %r68;
	sub.f64 	%fd94, %fd82, %fd93;
	sub.f64 	%fd95, %fd92, %fd94;
	mul.f64 	%fd96, %fd63, %fd95;
	cvt.rn.f32.f64 	%f68, %fd96;
	mov.f32 	%f59, %f68;
	bra.uni 	$Lt_0_56066;
$Lt_0_46082:
 //<loop> Part of loop body line 21, head labeled $Lt_0_38402
	.loc	28	122	0
	cvt.rn.f64.s32 	%fd97, %r68;
	sub.f64 	%fd98, %fd82, %fd97;
	mul.f64 	%fd99, %fd63, %fd98;
	neg.f64 	%fd100, %fd99;
	cvt.rn.f32.f64 	%f69, %fd100;
	mov.f32 	%f59, %f69;
$Lt_0_56066:
$Lt_0_9730:
 //<loop> Part of loop body line 21, head labeled $Lt_0_38402
	.loc	28	125	0
	cvt.f64.f32 	%fd101, %f24;
	sub.f64 	%fd102, %fd28, %fd101;
	div.rn.f64 	%fd103, %fd102, %fd49;
	cvt.rn.f32.f64 	%f70, %fd103;
	mad.f32 	%f71, %f35, %f70, %f14;
	cvt.f64.f32 	%fd104, %f71;
	setp.gt.f64 	%p25, %fd104, %fd74;
	@!%p25 bra 	$Lt_0_57090;
 //<loop> Part of loop body line 21, head labeled $Lt_0_38402
	setp.lt.f64 	%p26, %fd104, %fd23;
	@!%p26 bra 	$Lt_0_57090;
 //<loop> Part of loop body line 21, head labeled $Lt_0_38402
	mad.f32 	%f72, %f37, %f70, %f34;
	cvt.f64.f32 	%fd105, %f72;
	mov.f64 	%fd106, 0d3fe0000000000000;	// 0.5
	mul.f64 	%fd107, %fd37, %fd106;
	setp.gt.f64 	%p27, %fd105, %fd107;
	@!%p27 bra 	$Lt_0_57090;
 //<loop> Part of loop body line 21, head labeled $Lt_0_38402
	setp.lt.f64 	%p28, %fd105, %fd33;
	@!%p28 bra 	$Lt_0_57090;
 //<loop> Part of loop body line 21, head labeled $Lt_0_38402
	.loc	28	126	0
	add.s32 	%r74, %r64, 1;
	cvt.s16.s32 	%r64, %r74;
	setp.lt.f32 	%p29, %f70, %f51;
	@!%p29 bra 	$Lt_0_57090;
 //<loop> Part of loop body line 21, head labeled $Lt_0_38402
	.loc	28	128	0
	mov.f32 	%f51, %f70;
	.loc	28	129	0
	sub.s32 	%r75, %r48, 1;
	mov.s32 	%r56, %r75;
	.loc	28	130	0
	add.f64 	%fd108, %fd104, %fd23;
	cvt.rzi.s32.f64 	%r76, %fd108;
	mov.s32 	%r54, %r76;
	.loc	28	131	0
	add.f64 	%fd109, %fd105, %fd33;
	cvt.rzi.s32.f64 	%r77, %fd109;
	mov.s32 	%r58, %r77;
	.loc	28	135	0
	cvt.s32.s16 	%r78, %rh9;
	cvt.rn.f32.s32 	%f73, %r78;
	div.full.f32 	%f74, %f73, %f36;
	mov.f32 	%f56, %f74;
	rcp.rn.f64 	%fd110, %fd39;
	cvt.s32.s16 	%r79, %rh5;
	mov.u32 	%r80, 0;
	setp.le.s32 	%p30, %r79, %r80;
	@%p30 bra 	$Lt_0_47106;
 //<loop> Part of loop body line 21, head labeled $Lt_0_38402
	.loc	28	136	0
	mov.f64 	%fd111, 0d3ff0000000000000;	// 1
	cvt.rn.f64.s32 	%fd112, %r76;
	sub.f64 	%fd113, %fd108, %fd112;
	sub.f64 	%fd114, %fd111, %fd113;
	mul.f64 	%fd115, %fd110, %fd114;
	cvt.rn.f32.f64 	%f75, %fd115;
	mov.f32 	%f54, %f75;
	bra.uni 	$Lt_0_46850;
$Lt_0_47106:
 //<loop> Part of loop body line 21, head labeled $Lt_0_38402
	.loc	28	137	0
	cvt.rn.f64.s32 	%fd116, %r76;
	sub.f64 	%fd117, %fd108, %fd116;
	mul.f64 	%fd118, %fd110, %fd117;
	neg.f64 	%fd119, %fd118;
	cvt.rn.f32.f64 	%f76, %fd119;
	mov.f32 	%f54, %f76;
$Lt_0_46850:
 //<loop> Part of loop body line 21, head labeled $Lt_0_38402
	rcp.rn.f64 	%fd63, %fd50;
	cvt.s32.s16 	%r81, %rh13;
	mov.u32 	%r82, 0;
	setp.le.s32 	%p31, %r81, %r82;
	@%p31 bra 	$Lt_0_47618;
 //<loop> Part of loop body line 21, head labeled $Lt_0_38402
	.loc	28	138	0
	mov.f64 	%fd120, 0d3ff0000000000000;	// 1
	cvt.rn.f64.s32 	%fd121, %r77;
	sub.f64 	%fd122, %fd109, %fd121;
	sub.f64 	%fd123, %fd120, %fd122;
	mul.f64 	%fd124, %fd63, %fd123;
	cvt.rn.f32.f64 	%f77, %fd124;
	mov.f32 	%f59, %f77;
	bra.uni 	$Lt_0_57090;
$Lt_0_47618:
 //<loop> Part of loop body line 21, head labeled $Lt_0_38402
	.loc	28	139	0
	cvt.rn.f64.s32 	%fd125, %r77;
	sub.f64 	%fd126, %fd109, %fd125;
	mul.f64 	%fd127, %fd63, %fd126;
	neg.f64 	%fd128, %fd127;
	cvt.rn.f32.f64 	%f78, %fd128;
	mov.f32 	%f59, %f78;
$Lt_0_57090:
$Lt_0_12546:
 //<loop> Part of loop body line 21, head labeled $Lt_0_38402
	.loc	28	142	0
	sub.f64 	%fd129, %fd44, %fd101;
	div.rn.f64 	%fd130, %fd129, %fd49;
	cvt.rn.f32.f64 	%f79, %fd130;
	mad.f32 	%f80, %f35, %f79, %f14;
	cvt.f64.f32 	%fd131, %f80;
	setp.gt.f64 	%p32, %fd131, %fd74;
	@!%p32 bra 	$Lt_0_58114;
 //<loop> Part of loop body line 21, head labeled $Lt_0_38402
	setp.lt.f64 	%p33, %fd131, %fd23;
	@!%p33 bra 	$Lt_0_58114;
 //<loop> Part of loop body line 21, head labeled $Lt_0_38402
	mad.f32 	%f81, %f37, %f79, %f34;
	cvt.f64.f32 	%fd132, %f81;
	mov.f64 	%fd133, 0d3fe0000000000000;	// 0.5
	mul.f64 	%fd134, %fd37, %fd133;
	setp.gt.f64 	%p34, %fd132, %fd134;
	@!%p34 bra 	$Lt_0_58114;
 //<loop> Part of loop body line 21, head labeled $Lt_0_38402
	setp.lt.f64 	%p35, %fd132, %fd33;
	@!%p35 bra 	$Lt_0_58114;
 //<loop> Part of loop body line 21, head labeled $Lt_0_38402
	.loc	28	143	0
	add.s32 	%r83, %r64, 1;
	cvt.s16.s32 	%r64, %r83;
	setp.lt.f32 	%p36, %f79, %f51;
	@!%p36 bra 	$Lt_0_58114;
 //<loop> Part of loop body line 21, head labeled $Lt_0_38402
	.loc	28	145	0
	mov.f32 	%f51, %f79;
	.loc	28	146	0
	mov.s32 	%r84, 0;
	mov.s32 	%r56, %r84;
	.loc	28	147	0
	add.f64 	%fd135, %fd131, %fd23;
	cvt.rzi.s32.f64 	%r85, %fd135;
	mov.s32 	%r54, %r85;
	.loc	28	148	0
	add.f64 	%fd136, %fd132, %fd33;
	cvt.rzi.s32.f64 	%r86, %fd136;
	mov.s32 	%r58, %r86;
	.loc	28	152	0
	cvt.s32.s16 	%r87, %rh9;
	cvt.rn.f32.s32 	%f82, %r87;
	div.full.f32 	%f83, %f82, %f36;
	mov.f32 	%f56, %f83;
	rcp.rn.f64 	%fd110, %fd39;
	cvt.s32.s16 	%r88, %rh5;
	mov.u32 	%r89, 0;
	setp.le.s32 	%p37, %r88, %r89;
	@%p37 bra 	$Lt_0_48642;
 //<loop> Part of loop body line 21, head labeled $Lt_0_38402
	.loc	28	153	0
	mov.f64 	%fd137, 0d3ff0000000000000;	// 1
	cvt.rn.f64.s32 	%fd138, %r85;
	sub.f64 	%fd139, %fd135, %fd138;
	sub.f64 	%fd140, %fd137, %fd139;
	mul.f64 	%fd141, %fd110, %fd140;
	cvt.rn.f32.f64 	%f84, %fd141;
	mov.f32 	%f54, %f84;
	bra.uni 	$Lt_0_48386;
$Lt_0_48642:
 //<loop> Part of loop body line 21, head labeled $Lt_0_38402
	.loc	28	154	0
	cvt.rn.f64.s32 	%fd142, %r85;
	sub.f64 	%fd143, %fd135, %fd142;
	mul.f64 	%fd144, %fd110, %fd143;
	neg.f64 	%fd145, %fd144;
	cvt.rn.f32.f64 	%f85, %fd145;
	mov.f32 	%f54, %f85;
$Lt_0_48386:
 //<loop> Part of loop body line 21, head labeled $Lt_0_38402
	rcp.rn.f64 	%fd63, %fd50;
	cvt.s32.s16 	%r90, %rh13;
	mov.u32 	%r91, 0;
	setp.le.s32 	%p38, %r90, %r91;
	@%p38 bra 	$Lt_0_49154;
 //<loop> Part of loop body line 21, head labeled $Lt_0_38402
	.loc	28	155	0
	mov.f64 	%fd146, 0d3ff0000000000000;	// 1
	cvt.rn.f64.s32 	%fd147, %r86;
	sub.f64 	%fd148, %fd136, %fd147;
	sub.f64 	%fd149, %fd146, %fd148;
	mul.f64 	%fd150, %fd63, %fd149;
	cvt.rn.f32.f64 	%f86, %fd150;
	mov.f32 	%f59, %f86;
	bra.uni 	$Lt_0_58114;
$Lt_0_49154:
 //<loop> Part of loop body line 21, head labeled $Lt_0_38402
	.loc	28	156	0
	cvt.rn.f64.s32 	%fd151, %r86;
	sub.f64 	%fd152, %fd136, %fd151;
	mul.f64 	%fd153, %fd63, %fd152;
	neg.f64 	%fd154, %fd153;
	cvt.rn.f32.f64 	%f87, %fd154;
	mov.f32 	%f59, %f87;
$Lt_0_58114:
$Lt_0_15362:
 //<loop> Part of loop body line 21, head labeled $Lt_0_38402
	.loc	28	159	0
	cvt.f64.f32 	%fd155, %f34;
	sub.f64 	%fd156, %fd33, %fd155;
	div.rn.f64 	%fd157, %fd156, %fd50;
	cvt.rn.f32.f64 	%f88, %fd157;
	mad.f32 	%f89, %f35, %f88, %f14;
	cvt.f64.f32 	%fd158, %f89;
	setp.gt.f64 	%p39, %fd158, %fd74;
	@!%p39 bra 	$Lt_0_59138;
 //<loop> Part of loop body line 21, head labeled $Lt_0_38402
	setp.lt.f64 	%p40, %fd158, %fd23;
	@!%p40 bra 	$Lt_0_59138;
 //<loop> Part of loop body line 21, head labeled $Lt_0_38402
	mad.f32 	%f90, %f36, %f88, %f24;
	cvt.f64.f32 	%fd159, %f90;
	setp.gt.f64 	%p41, %fd159, %fd44;
	@!%p41 bra 	$Lt_0_59138;
 //<loop> Part of loop body line 21, head labeled $Lt_0_38402
	setp.lt.f64 	%p42, %fd159, %fd28;
	@!%p42 bra 	$Lt_0_59138;
 //<loop> Part of loop body line 21, head labeled $Lt_0_38402
	.loc	28	160	0
	add.s32 	%r92, %r64, 1;
	cvt.s16.s32 	%r64, %r92;
	setp.lt.f32 	%p43, %f88, %f51;
	@!%p43 bra 	$Lt_0_59138;
 //<loop> Part of loop body line 21, head labeled $Lt_0_38402
	.loc	28	162	0
	mov.f32 	%f51, %f88;
	.loc	28	163	0
	sub.s32 	%r93, %r49, 1;
	mov.s32 	%r58, %r93;
	.loc	28	164	0
	add.f64 	%fd160, %fd159, %fd28;
	cvt.rzi.s32.f64 	%r94, %fd160;
	mov.s32 	%r56, %r94;
	.loc	28	165	0
	add.f64 	%fd161, %fd158, %fd23;
	cvt.rzi.s32.f64 	%r95, %fd161;
	mov.s32 	%r54, %r95;
	.loc	28	169	0
	cvt.s32.s16 	%r96, %rh13;
	cvt.rn.f32.s32 	%f91, %r96;
	div.full.f32 	%f92, %f91, %f37;
	mov.f32 	%f59, %f92;
	rcp.rn.f64 	%fd110, %fd39;
	cvt.s32.s16 	%r97, %rh5;
	mov.u32 	%r98, 0;
	setp.le.s32 	%p44, %r97, %r98;
	@%p44 bra 	$Lt_0_50178;
 //<loop> Part of loop body line 21, head labeled $Lt_0_38402
	.loc	28	170	0
	mov.f64 	%fd162, 0d3ff0000000000000;	// 1
	cvt.rn.f64.s32 	%fd163, %r95;
	sub.f64 	%fd164, %fd161, %fd163;
	sub.f64 	%fd165, %fd162, %fd164;
	mul.f64 	%fd166, %fd110, %fd165;
	cvt.rn.f32.f64 	%f93, %fd166;
	mov.f32 	%f54, %f93;
	bra.uni 	$Lt_0_49922;
$Lt_0_50178:
 //<loop> Part of loop body line 21, head labeled $Lt_0_38402
	.loc	28	171	0
	cvt.rn.f64.s32 	%fd167, %r95;
	sub.f64 	%fd168, %fd161, %fd167;
	mul.f64 	%fd169, %fd110, %fd168;
	neg.f64 	%fd170, %fd169;
	cvt.rn.f32.f64 	%f94, %fd170;
	mov.f32 	%f54, %f94;
$Lt_0_49922:
 //<loop> Part of loop body line 21, head labeled $Lt_0_38402
	rcp.rn.f64 	%fd53, %fd49;
	cvt.s32.s16 	%r99, %rh9;
	mov.u32 	%r100, 0;
	setp.le.s32 	%p45, %r99, %r100;
	@%p45 bra 	$Lt_0_50690;
 //<loop> Part of loop body line 21, head labeled $Lt_0_38402
	.loc	28	172	0
	mov.f64 	%fd171, 0d3ff0000000000000;	// 1
	cvt.rn.f64.s32 	%fd172, %r94;
	sub.f64 	%fd173, %fd160, %fd172;
	sub.f64 	%fd174, %fd171, %fd173;
	mul.f64 	%fd175, %fd53, %fd174;
	cvt.rn.f32.f64 	%f95, %fd175;
	mov.f32 	%f56, %f95;
	bra.uni 	$Lt_0_59138;
$Lt_0_50690:
 //<loop> Part of loop body line 21, head labeled $Lt_0_38402
	.loc	28	173	0
	cvt.rn.f64.s32 	%fd176, %r94;
	sub.f64 	%fd177, %fd160, %fd176;
	mul.f64 	%fd178, %fd53, %fd177;
	neg.f64 	%fd179, %fd178;
	cvt.rn.f32.f64 	%f96, %fd179;
	mov.f32 	%f56, %f96;
$Lt_0_59138:
$Lt_0_18178:
 //<loop> Part of loop body line 21, head labeled $Lt_0_38402
	.loc	28	176	0
	mov.f64 	%fd180, 0d3fe0000000000000;	// 0.5
	mul.f64 	%fd181, %fd37, %fd180;
	sub.f64 	%fd182, %fd181, %fd155;
	div.rn.f64 	%fd183, %fd182, %fd50;
	cvt.rn.f32.f64 	%f97, %fd183;
	mad.f32 	%f98, %f35, %f97, %f14;
	cvt.f64.f32 	%fd184, %f98;
	setp.gt.f64 	%p46, %fd184, %fd74;
	@!%p46 bra 	$Lt_0_60162;
 //<loop> Part of loop body line 21, head labeled $Lt_0_38402
	setp.lt.f64 	%p47, %fd184, %fd23;
	@!%p47 bra 	$Lt_0_60162;
 //<loop> Part of loop body line 21, head labeled $Lt_0_38402
	mad.f32 	%f99, %f36, %f97, %f24;
	cvt.f64.f32 	%fd185, %f99;
	setp.gt.f64 	%p48, %fd185, %fd44;
	@!%p48 bra 	$Lt_0_60162;
 //<loop> Part of loop body line 21, head labeled $Lt_0_38402
	setp.lt.f64 	%p49, %fd185, %fd28;
	@!%p49 bra 	$Lt_0_60162;
 //<loop> Part of loop body line 21, head labeled $Lt_0_38402
	.loc	28	177	0
	add.s32 	%r101, %r64, 1;
	cvt.s16.s32 	%r64, %r101;
	setp.lt.f32 	%p50, %f97, %f51;
	@!%p50 bra 	$Lt_0_60162;
 //<loop> Part of loop body line 21, head labeled $Lt_0_38402
	.loc	28	180	0
	mov.s32 	%r102, 0;
	mov.s32 	%r58, %r102;
	.loc	28	181	0
	add.f64 	%fd186, %fd185, %fd28;
	cvt.rzi.s32.f64 	%r103, %fd186;
	mov.s32 	%r56, %r103;
	.loc	28	182	0
	add.f64 	%fd187, %fd185, %fd33;
	cvt.rzi.s32.f64 	%r104, %fd187;
	mov.s32 	%r54, %r104;
	.loc	28	186	0
	cvt.s32.s16 	%r105, %rh13;
	cvt.rn.f32.s32 	%f100, %r105;
	div.full.f32 	%f101, %f100, %f37;
	mov.f32 	%f59, %f101;
	rcp.rn.f64 	%fd110, %fd39;
	add.f64 	%fd188, %fd184, %fd23;
	cvt.s32.s16 	%r106, %rh5;
	mov.u32 	%r107, 0;
	setp.le.s32 	%p51, %r106, %r107;
	@%p51 bra 	$Lt_0_51714;
 //<loop> Part of loop body line 21, head labeled $Lt_0_38402
	.loc	28	187	0
	mov.f64 	%fd189, 0d3ff0000000000000;	// 1
	add.f64 	%fd190, %fd184, %fd23;
	cvt.rzi.s32.f64 	%r108, %fd190;
	cvt.rn.f64.s32 	%fd191, %r108;
	sub.f64 	%fd192, %fd188, %fd191;
	sub.f64 	%fd193, %fd189, %fd192;
	mul.f64 	%fd194, %fd110, %fd193;
	cvt.rn.f32.f64 	%f102, %fd194;
	mov.f32 	%f54, %f102;
	bra.uni 	$Lt_0_51458;
$Lt_0_51714:
 //<loop> Part of loop body line 21, head labeled $Lt_0_38402
	.loc	28	188	0
	add.f64 	%fd195, %fd184, %fd23;
	cvt.rzi.s32.f64 	%r109, %fd195;
	cvt.rn.f64.s32 	%fd196, %r109;
	sub.f64 	%fd197, %fd188, %fd196;
	mul.f64 	%fd198, %fd110, %fd197;
	neg.f64 	%fd199, %fd198;
	cvt.rn.f32.f64 	%f102, %fd199;
	mov.f32 	%f54, %f102;
$Lt_0_51458:
 //<loop> Part of loop body line 21, head labeled $Lt_0_38402
	rcp.rn.f64 	%fd53, %fd49;
	cvt.s32.s16 	%r110, %rh9;
	mov.u32 	%r111, 0;
	setp.le.s32 	%p52, %r110, %r111;
	@%p52 bra 	$Lt_0_52226;
 //<loop> Part of loop body line 21, head labeled $Lt_0_38402
	.loc	28	189	0
	mov.f64 	%fd200, 0d3ff0000000000000;	// 1
	cvt.rn.f64.s32 	%fd201, %r103;
	sub.f64 	%fd202, %fd186, %fd201;
	sub.f64 	%fd203, %fd200, %fd202;
	mul.f64 	%fd204, %fd53, %fd203;
	cvt.rn.f32.f64 	%f103, %fd204;
	mov.f32 	%f56, %f103;
	bra.uni 	$Lt_0_60162;
$Lt_0_52226:
 //<loop> Part of loop body line 21, head labeled $Lt_0_38402
	.loc	28	190	0
	cvt.rn.f64.s32 	%fd205, %r103;
	sub.f64 	%fd206, %fd186, %fd205;
	mul.f64 	%fd207, %fd53, %fd206;
	neg.f64 	%fd208, %fd207;
	cvt.rn.f32.f64 	%f104, %fd208;
	mov.f32 	%f56, %f104;
$Lt_0_60162:
$Lt_0_20994:
 //<loop> Part of loop body line 21, head labeled $Lt_0_38402
	.loc	28	193	0
	mov.u32 	%r112, 1;
	setp.le.s32 	%p53, %r64, %r112;
	@%p53 bra 	$Lt_0_61954;
 //<loop> Part of loop body line 21, head labeled $Lt_0_38402
	.loc	28	196	0
	mov.s32 	%r113, %r54;
	mov.s32 	%r114, %r113;
	.loc	28	197	0
	mov.s32 	%r115, %r56;
	mov.s32 	%r116, %r115;
	.loc	28	198	0
	mov.s32 	%r117, %r58;
	mov.s32 	%r118, %r117;
	.loc	28	201	0
	mov.u32 	%r119, 0;
	setp.lt.s32 	%p54, %r113, %r119;
	@%p54 bra 	$Lt_0_61954;
 //<loop> Part of loop body line 21, head labeled $Lt_0_38402
	setp.le.s32 	%p55, %r47, %r113;
	@%p55 bra 	$Lt_0_61954;
 //<loop> Part of loop body line 21, head labeled $Lt_0_38402
	mov.u32 	%r120, 0;
	setp.lt.s32 	%p56, %r115, %r120;
	@%p56 bra 	$Lt_0_61954;
 //<loop> Part of loop body line 21, head labeled $Lt_0_38402
	setp.le.s32 	%p57, %r48, %r115;
	@%p57 bra 	$Lt_0_61954;
 //<loop> Part of loop body line 21, head labeled $Lt_0_38402
	mov.u32 	%r121, 0;
	setp.lt.s32 	%p58, %r117, %r121;
	@%p58 bra 	$Lt_0_61954;
 //<loop> Part of loop body line 21, head labeled $Lt_0_38402
	setp.le.s32 	%p59, %r49, %r117;
	@%p59 bra 	$Lt_0_61954;
 //<loop> Part of loop body line 21, head labeled $Lt_0_38402
	mov.f32 	%f105, %f59;
	mov.f32 	%f106, %f56;
	mov.f32 	%f102, %f54;
	ld.param.u64 	%rd7, [__cudaparm__Z4projPKfPKiS2_PfS0_S0_S0_S2__vol];
	ld.param.u64 	%rd8, [__cudaparm__Z4projPKfPKiS2_PfS0_S0_S0_S2__proj];
$L_0_34818:
 //<loop> Loop body line 20
	.loc	28	20	0
	ld.param.u64 	%rd2, [__cudaparm__Z4projPKfPKiS2_PfS0_S0_S0_S2__projSize];
	.loc	28	201	0
	ld.global.s32 	%r122, [%rd2+0];
	mul.lo.s32 	%r123, %r47, %r116;
	mul.lo.s32 	%r124, %r47, %r118;
	mul.lo.s32 	%r125, %r48, %r124;
	mul.lo.s32 	%r126, %r122, %r41;
	add.s32 	%r127, %r46, %r126;
	cvt.s64.s32 	%rd9, %r127;
	mul.wide.s32 	%rd10, %r127, 4;
	ld.param.u64 	%rd8, [__cudaparm__Z4projPKfPKiS2_PfS0_S0_S0_S2__proj];
	add.u64 	%rd11, %rd8, %rd10;
	ld.global.f32 	%f107, [%rd11+0];
	add.s32 	%r128, %r123, %r125;
	add.s32 	%r129, %r114, %r128;
	cvt.s64.s32 	%rd12, %r129;
	mul.wide.s32 	%rd13, %r129, 4;
	ld.param.u64 	%rd7, [__cudaparm__Z4projPKfPKiS2_PfS0_S0_S0_S2__vol];
	add.u64 	%rd14, %rd7, %rd13;
	ld.global.f32 	%f108, [%rd14+0];
	setp.gt.f32 	%p60, %f106, %f102;
	@!%p60 bra 	$Lt_0_52738;
 //<loop> Part of loop body line 20, head labeled $L_0_34818
	setp.lt.f32 	%p61, %f105, %f102;
	@!%p61 bra 	$Lt_0_53250;
 //<loop> Part of loop body line 20, head labeled $L_0_34818
	.loc	28	205	0
	sub.f32 	%f102, %f102, %f105;
	sub.f32 	%f106, %f106, %f105;
	.loc	28	206	0
	mad.f32 	%f109, %f107, %f105, %f108;
	st.global.f32 	[%rd14+0], %f109;
	.loc	28	210	0
	cvt.s32.s16 	%r130, %rh13;
	cvt.rn.f32.s32 	%f110, %r130;
	div.full.f32 	%f105, %f110, %f37;
	.loc	28	211	0
	add.s32 	%r118, %r118, %r130;
	bra.uni 	$Lt_0_53506;
$Lt_0_53250:
 //<loop> Part of loop body line 20, head labeled $L_0_34818
	.loc	28	214	0
	sub.f32 	%f106, %f106, %f102;
	sub.f32 	%f105, %f105, %f102;
	.loc	28	215	0
	mad.f32 	%f111, %f107, %f102, %f108;
	st.global.f32 	[%rd14+0], %f111;
	.loc	28	219	0
	cvt.s32.s16 	%r131, %rh5;
	cvt.rn.f32.s32 	%f112, %r131;
	div.full.f32 	%f102, %f112, %f35;
	.loc	28	220	0
	add.s32 	%r114, %r114, %r131;
	bra.uni 	$Lt_0_53506;
$Lt_0_52738:
 //<loop> Part of loop body line 20, head labeled $L_0_34818
	setp.lt.f32 	%p62, %f105, %f106;
	@!%p62 bra 	$Lt_0_53762;
 //<loop> Part of loop body line 20, head labeled $L_0_34818
	.loc	28	225	0
	sub.f32 	%f102, %f102, %f105;
	sub.f32 	%f106, %f106, %f105;
	.loc	28	226	0
	mad.f32 	%f113, %f107, %f105, %f108;
	st.global.f32 	[%rd14+0], %f113;
	.loc	28	230	0
	cvt.s32.s16 	%r132, %rh13;
	cvt.rn.f32.s32 	%f114, %r132;
	div.full.f32 	%f105, %f114, %f37;
	.loc	28	231	0
	add.s32 	%r118, %r118, %r132;
	bra.uni 	$Lt_0_53506;
$Lt_0_53762:
 //<loop> Part of loop body line 20, head labeled $L_0_34818
	.loc	28	234	0
	sub.f32 	%f102, %f102, %f106;
	sub.f32 	%f105, %f105, %f106;
	.loc	28	235	0
	mad.f32 	%f115, %f107, %f106, %f108;
	st.global.f32 	[%rd14+0], %f115;
	.loc	28	239	0
	cvt.s32.s16 	%r133, %rh9;
	cvt.rn.f32.s32 	%f116, %r133;
	div.full.f32 	%f106, %f116, %f36;
	.loc	28	240	0
	add.s32 	%r116, %r116, %r133;
$Lt_0_53506:
$Lt_0_52482:
 //<loop> Part of loop body line 20, head labeled $L_0_34818
	.loc	28	201	0
	mov.u32 	%r134, 0;
	setp.lt.s32 	%p63, %r114, %r134;
	@%p63 bra 	$Lt_0_62466;
 //<loop> Part of loop body line 20, head labeled $L_0_34818
	.loc	28	21	0
	ld.param.u64 	%rd4, [__cudaparm__Z4projPKfPKiS2_PfS0_S0_S0_S2__volSize];
	.loc	28	201	0
	ld.global.s32 	%r47, [%rd4+0];
	setp.le.s32 	%p64, %r47, %r114;
	@%p64 bra 	$Lt_0_62722;
 //<loop> Part of loop body line 20, head labeled $L_0_34818
	mov.u32 	%r135, 0;
	setp.lt.s32 	%p65, %r116, %r135;
	@%p65 bra 	$Lt_0_62978;
 //<loop> Part of loop body line 20, head labeled $L_0_34818
	.loc	28	21	0
	ld.param.u64 	%rd4, [__cudaparm__Z4projPKfPKiS2_PfS0_S0_S0_S2__volSize];
	.loc	28	201	0
	ld.global.s32 	%r48, [%rd4+4];
	setp.le.s32 	%p66, %r48, %r116;
	@%p66 bra 	$Lt_0_63234;
 //<loop> Part of loop body line 20, head labeled $L_0_34818
	mov.u32 	%r136, 0;
	setp.lt.s32 	%p67, %r118, %r136;
	@%p67 bra 	$Lt_0_63490;
 //<loop> Part of loop body line 20, head labeled $L_0_34818
	.loc	28	21	0
	ld.param.u64 	%rd4, [__cudaparm__Z4projPKfPKiS2_PfS0_S0_S0_S2__volSize];
	.loc	28	201	0
	ld.global.s32 	%r137, [%rd4+8];
	setp.gt.s32 	%p68, %r137, %r118;
	@%p68 bra 	$L_0_34818;
 //<loop> Part of loop body line 21, head labeled $Lt_0_38402
	mov.f32 	%f54, %f102;
	mov.f32 	%f56, %f106;
	mov.f32 	%f59, %f105;
	bra.uni 	$Lt_0_61954;
$Lt_0_62466:
 //<loop> Part of loop body line 21, head labeled $Lt_0_38402
	mov.f32 	%f54, %f102;
	mov.f32 	%f56, %f106;
	mov.f32 	%f59, %f105;
	bra.uni 	$Lt_0_61954;
$Lt_0_62722:
 //<loop> Part of loop body line 21, head labeled $Lt_0_38402
	mov.f32 	%f54, %f102;
	mov.f32 	%f56, %f106;
	mov.f32 	%f59, %f105;
	bra.uni 	$Lt_0_61954;
$Lt_0_62978:
 //<loop> Part of loop body line 21, head labeled $Lt_0_38402
	mov.f32 	%f54, %f102;
	mov.f32 	%f56, %f106;
	mov.f32 	%f59, %f105;
	bra.uni 	$Lt_0_61954;
$Lt_0_63234:
 //<loop> Part of loop body line 21, head labeled $Lt_0_38402
	mov.f32 	%f54, %f102;
	mov.f32 	%f56, %f106;
	mov.f32 	%f59, %f105;
	bra.uni 	$Lt_0_61954;
$Lt_0_63490:
 //<loop> Part of loop body line 21, head labeled $Lt_0_38402
	mov.f32 	%f54, %f102;
	mov.f32 	%f56, %f106;
	mov.f32 	%f59, %f105;
$Lt_0_61954:
$L_0_35074:
$Lt_0_258:
 //<loop> Part of loop body line 21, head labeled $Lt_0_38402
	.loc	28	244	0
	add.s32 	%r37, %r35, %r36;
	setp.gt.s32 	%p69, %r23, %r37;
	@%p69 bra 	$Lt_0_38402;
$Lt_0_37890:
	.loc	28	245	0
	exit;
$LDWend__Z4projPKfPKiS2_PfS0_S0_S0_S2_:
	} // _Z4projPKfPKiS2_PfS0_S0_S0_S2_



// ===== COMPILED SASS (sm_100) =====

	.target	sm_100

	.elftype	@"ET_EXEC"


//--------------------- .note.nv.tkinfo           --------------------------
	.section	.note.nv.tkinfo,"",@"SHT_NOTE"
	.sectionflags	@"SHF_NOTE_NV_TKINFO"
	.tkinfo
        /*0018*/ 	.word	0x00000002
        /*0030*/ 	.string	""
        /*0030*/ 	.string	"ptxas"
        /*0030*/ 	.string	"Cuda compilation tools, release 13.0, V13.0.88"
        /*0030*/ 	.string	"Build cuda_13.0.r13.0/compiler.36424714_0"
        /*0030*/ 	.string	"-arch sm_100 "



//--------------------- .note.nv.cuinfo           --------------------------
	.section	.note.nv.cuinfo,"",@"SHT_NOTE"
	.sectionflags	@"SHF_NOTE_NV_CUINFO"
        /*0018*/ 	.short	0x0002
        /*001a*/ 	.short	0x000d
        /*001c*/ 	.short	0x0082
	.zero		2


//--------------------- .nv.info                  --------------------------
	.section	.nv.info,"",@"SHT_CUDA_INFO"
	.align	4


	//----- nvinfo : EIATTR_REGCOUNT
	.align		4
        /*0000*/ 	.byte	0x04, 0x2f
        /*0002*/ 	.short	(.L_1 - .L_0)
	.align		4
.L_0:
        /*0004*/ 	.word	index@(_Z4projPKfPKiS2_PfS0_S0_S0_S2_)
        /*0008*/ 	.word	0x00000044


	//----- nvinfo : EIATTR_FRAME_SIZE
	.align		4
.L_1:
        /*000c*/ 	.byte	0x04, 0x11
        /*000e*/ 	.short	(.L_3 - .L_2)
	.align		4
.L_2:
        /*0010*/ 	.word	index@($__internal_3_$__cuda_sm20_rcp_f64_v3)
        /*0014*/ 	.word	0x00000000


	//----- nvinfo : EIATTR_FRAME_SIZE
	.align		4
.L_3:
        /*0018*/ 	.byte	0x04, 0x11
        /*001a*/ 	.short	(.L_5 - .L_4)
	.align		4
.L_4:
        /*001c*/ 	.word	index@($__internal_2_$__cuda_sm20_div_rn_f64_full)
        /*0020*/ 	.word	0x00000000


	//----- nvinfo : EIATTR_FRAME_SIZE
	.align		4
.L_5:
        /*0024*/ 	.byte	0x04, 0x11
        /*0026*/ 	.short	(.L_7 - .L_6)
	.align		4
.L_6:
        /*0028*/ 	.word	index@($__internal_1_$__cuda_sm20_div_rn_f64_fast)
        /*002c*/ 	.word	0x00000000


	//----- nvinfo : EIATTR_FRAME_SIZE
	.align		4
.L_7:
        /*0030*/ 	.byte	0x04, 0x11
        /*0032*/ 	.short	(.L_9 - .L_8)
	.align		4
.L_8:
        /*0034*/ 	.word	index@($__internal_0_$__cuda_sm20_dblrcp_rn_slowpath_v3)
        /*0038*/ 	.word	0x00000000


	//----- nvinfo : EIATTR_FRAME_SIZE
	.align		4
.L_9:
        /*003c*/ 	.byte	0x04, 0x11
        /*003e*/ 	.short	(.L_11 - .L_10)
	.align		4
.L_10:
        /*0040*/ 	.word	index@(_Z4projPKfPKiS2_PfS0_S0_S0_S2_)
        /*0044*/ 	.word	0x00000000


	//----- nvinfo : EIATTR_MIN_STACK_SIZE
	.align		4
.L_11:
        /*0048*/ 	.byte	0x04, 0x12
        /*004a*/ 	.short	(.L_13 - .L_12)
	.align		4
.L_12:
        /*004c*/ 	.word	index@(_Z4projPKfPKiS2_PfS0_S0_S0_S2_)
        /*0050*/ 	.word	0x00000000
.L_13:


//--------------------- .nv.compat                --------------------------
	.section	.nv.compat,"",@"SHT_CUDA_COMPAT_INFO"
	.align	4
        /*0000*/ 	.byte	0x02, 0x09, 0x00, 0x00, 0x02, 0x02, 0x01, 0x00, 0x02, 0x05, 0x05, 0x00, 0x03, 0x07, 0x01, 0x01
        /*0010*/ 	.byte	0x02, 0x03, 0x00, 0x00, 0x02, 0x06, 0x01, 0x00, 0x04, 0x0b, 0x08, 0x00, 0x01, 0x00, 0x00, 0x00
        /*0020*/ 	.byte	0x00, 0x00, 0x00, 0x00


//--------------------- .nv.info._Z4projPKfPKiS2_PfS0_S0_S0_S2_ --------------------------
	.section	.nv.info._Z4projPKfPKiS2_PfS0_S0_S0_S2_,"",@"SHT_CUDA_INFO"
	.sectionflags	@""
	.align	4


	//----- nvinfo : EIATTR_CUDA_API_VERSION
	.align		4
        /*0000*/ 	.byte	0x04, 0x37
        /*0002*/ 	.short	(.L_15 - .L_14)
.L_14:
        /*0004*/ 	.word	0x00000082


	//----- nvinfo : EIATTR_KPARAM_INFO
	.align		4
.L_15:
        /*0008*/ 	.byte	0x04, 0x17
        /*000a*/ 	.short	(.L_17 - .L_16)
.L_16:
        /*000c*/ 	.word	0x00000000
        /*0010*/ 	.short	0x0007
        /*0012*/ 	.short	0x0038
        /*0014*/ 	.byte	0x00, 0xf0, 0x21, 0x00


	//----- nvinfo : EIATTR_KPARAM_INFO
	.align		4
.L_17:
        /*0018*/ 	.byte	0x04, 0x17
        /*001a*/ 	.short	(.L_19 - .L_18)
.L_18:
        /*001c*/ 	.word	0x00000000
        /*0020*/ 	.short	0x0006
        /*0022*/ 	.short	0x0030
        /*0024*/ 	.byte	0x00, 0xf0, 0x21, 0x00


	//----- nvinfo : EIATTR_KPARAM_INFO
	.align		4
.L_19:
        /*0028*/ 	.byte	0x04, 0x17
        /*002a*/ 	.short	(.L_21 - .L_20)
.L_20:
        /*002c*/ 	.word	0x00000000
        /*0030*/ 	.short	0x0005
        /*0032*/ 	.short	0x0028
        /*0034*/ 	.byte	0x00, 0xf0, 0x21, 0x00


	//----- nvinfo : EIATTR_KPARAM_INFO
	.align		4
.L_21:
        /*0038*/ 	.byte	0x04, 0x17
        /*003a*/ 	.short	(.L_23 - .L_22)
.L_22:
        /*003c*/ 	.word	0x00000000
        /*0040*/ 	.short	0x0004
        /*0042*/ 	.short	0x0020
        /*0044*/ 	.byte	0x00, 0xf0, 0x21, 0x00


	//----- nvinfo : EIATTR_KPARAM_INFO
	.align		4
.L_23:
        /*0048*/ 	.byte	0x04, 0x17
        /*004a*/ 	.short	(.L_25 - .L_24)
.L_24:
        /*004c*/ 	.word	0x00000000
        /*0050*/ 	.short	0x0003
        /*0052*/ 	.short	0x0018
        /*0054*/ 	.byte	0x00, 0xf0, 0x21, 0x00


	//----- nvinfo : EIATTR_KPARAM_INFO
	.align		4
.L_25:
        /*0058*/ 	.byte	0x04, 0x17
        /*005a*/ 	.short	(.L_27 - .L_26)
.L_26:
        /*005c*/ 	.word	0x00000000
        /*0060*/ 	.short	0x0002
        /*0062*/ 	.short	0x0010
        /*0064*/ 	.byte	0x00, 0xf0, 0x21, 0x00


	//----- nvinfo : EIATTR_KPARAM_INFO
	.align		4
.L_27:
        /*0068*/ 	.byte	0x04, 0x17
        /*006a*/ 	.short	(.L_29 - .L_28)
.L_28:
        /*006c*/ 	.word	0x00000000
        /*0070*/ 	.short	0x0001
        /*0072*/ 	.short	0x0008
        /*0074*/ 	.byte	0x00, 0xf0, 0x21, 0x00


	//----- nvinfo : EIATTR_KPARAM_INFO
	.align		4
.L_29:
        /*0078*/ 	.byte	0x04, 0x17
        /*007a*/ 	.short	(.L_31 - .L_30)
.L_30:
        /*007c*/ 	.word	0x00000000
        /*0080*/ 	.short	0x0000
        /*0082*/ 	.short	0x0000
        /*0084*/ 	.byte	0x00, 0xf0, 0x21, 0x00


	//----- nvinfo : EIATTR_SPARSE_MMA_MASK
	.align		4
.L_31:
        /*0088*/ 	.byte	0x03, 0x50
        /*008a*/ 	.short	0x0000


	//----- nvinfo : EIATTR_MAXREG_COUNT
	.align		4
        /*008c*/ 	.byte	0x03, 0x1b
        /*008e*/ 	.short	0x00ff


	//----- nvinfo : EIATTR_MERCURY_ISA_VERSION
	.align		4
        /*0090*/ 	.byte	0x03, 0x5f
        /*0092*/ 	.short	0x0101


	//----- nvinfo : EIATTR_VRC_CTA_INIT_COUNT
	.align		4
        /*0094*/ 	.byte	0x02, 0x4a
	.zero		1
	.zero		1


	//----- nvinfo : EIATTR_EXIT_INSTR_OFFSETS
	.align		4
        /*0098*/ 	.byte	0x04, 0x1c
        /*009a*/ 	.short	(.L_33 - .L_32)


	//   ....[0]....
.L_32:
        /*009c*/ 	.word	0x000002c0


	//   ....[1]....
        /*00a0*/ 	.word	0x00002e90


	//----- nvinfo : EIATTR_CRS_STACK_SIZE
	.align		4
.L_33:
        /*00a4*/ 	.byte	0x04, 0x1e
        /*00a6*/ 	.short	(.L_35 - .L_34)
.L_34:
        /*00a8*/ 	.word	0x00000000


	//----- nvinfo : EIATTR_CBANK_PARAM_SIZE
	.align		4
.L_35:
        /*00ac*/ 	.byte	0x03, 0x19
        /*00ae*/ 	.short	0x0040


	//----- nvinfo : EIATTR_PARAM_CBANK
	.align		4
        /*00b0*/ 	.byte	0x04, 0x0a
        /*00b2*/ 	.short	(.L_37 - .L_36)
	.align		4
.L_36:
        /*00b4*/ 	.word	index@(.nv.constant0._Z4projPKfPKiS2_PfS0_S0_S0_S2_)
        /*00b8*/ 	.short	0x0380
        /*00ba*/ 	.short	0x0040


	//----- nvinfo : EIATTR_SW_WAR
	.align		4
.L_37:
        /*00bc*/ 	.byte	0x04, 0x36
        /*00be*/ 	.short	(.L_39 - .L_38)
.L_38:
        /*00c0*/ 	.word	0x00000008
.L_39:


//--------------------- .nv.callgraph             --------------------------
	.section	.nv.callgraph,"",@"SHT_CUDA_CALLGRAPH"
	.align	4
	.sectionentsize	8
	.align		4
        /*0000*/ 	.word	0x00000000
	.align		4
        /*0004*/ 	.word	0xffffffff
	.align		4
        /*0008*/ 	.word	0x00000000
	.align		4
        /*000c*/ 	.word	0xfffffffe
	.align		4
        /*0010*/ 	.word	0x00000000
	.align		4
        /*0014*/ 	.word	0xfffffffd
	.align		4
        /*0018*/ 	.word	0x00000000
	.align		4
        /*001c*/ 	.word	0xfffffffc


//--------------------- .text._Z4projPKfPKiS2_PfS0_S0_S0_S2_ --------------------------
	.section	.text._Z4projPKfPKiS2_PfS0_S0_S0_S2_,"ax",@progbits
	.align	128
.text._Z4projPKfPKiS2_PfS0_S0_S0_S2_:
        .type           _Z4projPKfPKiS2_PfS0_S0_S0_S2_,@function
        .size           _Z4projPKfPKiS2_PfS0_S0_S0_S2_,(.L_x_58 - _Z4projPKfPKiS2_PfS0_S0_S0_S2_)
        .other          _Z4projPKfPKiS2_PfS0_S0_S0_S2_,@"STO_CUDA_ENTRY STV_DEFAULT"
_Z4projPKfPKiS2_PfS0_S0_S0_S2_:
[----:B------:R-:W-:Y:S08]  /*0000*/  LDC R1, c[0x0][0x37c] ;  /* 0x0000df00ff017b82 */ /* 0x000ff00000000800 */
[----:B------:R-:W0:Y:S01]  /*0010*/  LDC.64 R2, c[0x0][0x390] ;  /* 0x0000e400ff027b82 */ /* 0x000e220000000a00 */
[----:B------:R-:W0:Y:S07]  /*0020*/  LDCU.64 UR12, c[0x0][0x358] ;  /* 0x00006b00ff0c77ac */ /* 0x000e2e0008000a00 */
[----:B------:R-:W1:Y:S01]  /*0030*/  LDC.64 R4, c[0x0][0x3b8] ;  /* 0x0000ee00ff047b82 */ /* 0x000e620000000a00 */
[----:B0-----:R-:W2:Y:S04]  /*0040*/  LDG.E R8, desc[UR12][R2.64+0x4] ;  /* 0x0000040c02087981 */ /* 0x001ea8000c1e1900 */
[----:B------:R-:W3:Y:S04]  /*0050*/  LDG.E R0, desc[UR12][R2.64] ;  /* 0x0000000c02007981 */ /* 0x000ee8000c1e1900 */
[----:B-1----:R-:W2:Y:S04]  /*0060*/  LDG.E R9, desc[UR12][R4.64+0x4] ;  /* 0x0000040c04097981 */ /* 0x002ea8000c1e1900 */
[----:B------:R0:W3:Y:S01]  /*0070*/  LDG.E R7, desc[UR12][R4.64] ;  /* 0x0000000c04077981 */ /* 0x0000e2000c1e1900 */
[----:B------:R-:W1:Y:S01]  /*0080*/  S2UR UR8, SR_CTAID.Y ;  /* 0x00000000000879c3 */ /* 0x000e620000002600 */
[----:B------:R-:W4:Y:S01]  /*0090*/  S2R R11, SR_TID.Z ;  /* 0x00000000000b7919 */ /* 0x000f220000002300 */
[----:B------:R-:W5:Y:S06]  /*00a0*/  LDCU UR4, c[0x0][0x364] ;  /* 0x00006c80ff0477ac */ /* 0x000f6c0008000800 */
[----:B------:R-:W4:Y:S01]  /*00b0*/  S2UR UR7, SR_CTAID.X ;  /* 0x00000000000779c3 */ /* 0x000f220000002500 */
[----:B------:R-:W3:Y:S01]  /*00c0*/  S2R R10, SR_TID.Y ;  /* 0x00000000000a7919 */ /* 0x000ee20000002200 */
[----:B------:R-:W1:Y:S01]  /*00d0*/  LDCU UR5, c[0x0][0x360] ;  /* 0x00006c00ff0577ac */ /* 0x000e620008000800 */
[----:B------:R-:W4:Y:S01]  /*00e0*/  LDCU UR9, c[0x0][0x370] ;  /* 0x00006e00ff0977ac */ /* 0x000f220008000800 */
[----:B0-----:R-:W0:Y:S01]  /*00f0*/  S2R R5, SR_TID.X ;  /* 0x0000000000057919 */ /* 0x001e220000002100 */
[----:B------:R-:W4:Y:S01]  /*0100*/  LDCU UR6, c[0x0][0x368] ;  /* 0x00006d00ff0677ac */ /* 0x000f220008000800 */
[----:B-----5:R-:W-:-:S02]  /*0110*/  ULOP3.LUT UR4, UR4, 0xffff, URZ, 0xc0, !UPT ;  /* 0x0000ffff04047892 */ /* 0x020fc4000f8ec0ff */
[----:B-1----:R-:W-:Y:S02]  /*0120*/  ULOP3.LUT UR8, UR8, 0xffff, URZ, 0xc0, !UPT ;  /* 0x0000ffff08087892 */ /* 0x002fe4000f8ec0ff */
[----:B------:R-:W-:Y:S02]  /*0130*/  ULOP3.LUT UR5, UR5, 0xffff, URZ, 0xc0, !UPT ;  /* 0x0000ffff05057892 */ /* 0x000fe4000f8ec0ff */
[----:B----4-:R-:W-:Y:S02]  /*0140*/  ULOP3.LUT UR7, UR7, 0xffff, URZ, 0xc0, !UPT ;  /* 0x0000ffff07077892 */ /* 0x010fe4000f8ec0ff */
[----:B------:R-:W-:Y:S02]  /*0150*/  ULOP3.LUT UR9, UR9, 0xffff, URZ, 0xc0, !UPT ;  /* 0x0000ffff09097892 */ /* 0x000fe4000f8ec0ff */
[----:B------:R-:W-:Y:S02]  /*0160*/  UIMAD UR10, UR4, UR5, URZ ;  /* 0x00000005040a72a4 */ /* 0x000fe4000f8e02ff */
[----:B------:R-:W-:-:S02]  /*0170*/  ULOP3.LUT UR6, UR6, 0xffff, URZ, 0xc0, !UPT ;  /* 0x0000ffff06067892 */ /* 0x000fc4000f8ec0ff */
[----:B------:R-:W-:Y:S01]  /*0180*/  UIMAD UR8, UR9, UR8, UR7 ;  /* 0x00000008090872a4 */ /* 0x000fe2000f8e0207 */
[----:B------:R-:W-:Y:S01]  /*0190*/  LOP3.LUT R4, R11, 0xffff, RZ, 0xc0, !PT ;  /* 0x0000ffff0b047812 */ /* 0x000fe200078ec0ff */
[----:B------:R-:W-:-:S04]  /*01a0*/  UIMAD UR7, UR10, UR6, URZ ;  /* 0x000000060a0772a4 */ /* 0x000fc8000f8e02ff */
[----:B------:R-:W-:Y:S01]  /*01b0*/  UIMAD UR7, UR7, UR8, URZ ;  /* 0x00000008070772a4 */ /* 0x000fe2000f8e02ff */
[----:B------:R-:W-:Y:S01]  /*01c0*/  IMAD R4, R4, UR10, RZ ;  /* 0x0000000a04047c24 */ /* 0x000fe2000f8e02ff */
[----:B0-----:R-:W-:Y:S02]  /*01d0*/  LOP3.LUT R5, R5, 0xffff, RZ, 0xc0, !PT ;  /* 0x0000ffff05057812 */ /* 0x001fe400078ec0ff */
[----:B--2---:R-:W-:Y:S02]  /*01e0*/  IADD3 R8, PT, PT, R8, 0x1, -R9 ;  /* 0x0000000108087810 */ /* 0x004fe40007ffe809 */
[----:B---3--:R-:W-:Y:S02]  /*01f0*/  IADD3 R0, PT, PT, R0, 0x1, -R7 ;  /* 0x0000000100007810 */ /* 0x008fe40007ffe807 */
[----:B------:R-:W0:Y:S08]  /*0200*/  I2F.F64 R2, R8 ;  /* 0x0000000800027312 */ /* 0x000e300000201c00 */
[----:B------:R-:W1:Y:S01]  /*0210*/  I2F.F64 R6, R0 ;  /* 0x0000000000067312 */ /* 0x000e620000201c00 */
[----:B0-----:R-:W-:-:S02]  /*0220*/  DMUL R2, R2, 0.5 ;  /* 0x3fe0000002027828 */ /* 0x001fc40000000000 */
[----:B-1----:R-:W-:-:S08]  /*0230*/  DMUL R6, R6, 0.5 ;  /* 0x3fe0000006067828 */ /* 0x002fd00000000000 */
[----:B------:R-:W-:Y:S01]  /*0240*/  F2I.F64.TRUNC R2, R2 ;  /* 0x0000000200027311 */ /* 0x000fe2000030d100 */
[----:B------:R-:W-:-:S07]  /*0250*/  LOP3.LUT R0, R10, 0xffff, RZ, 0xc0, !PT ;  /* 0x0000ffff0a007812 */ /* 0x000fce00078ec0ff */
[----:B------:R0:W1:Y:S01]  /*0260*/  F2I.F64.TRUNC R17, R6 ;  /* 0x0000000600117311 */ /* 0x000062000030d100 */
[----:B------:R-:W-:Y:S02]  /*0270*/  IMAD R0, R0, UR5, RZ ;  /* 0x0000000500007c24 */ /* 0x000fe4000f8e02ff */
[----:B0-----:R-:W-:Y:S02]  /*0280*/  VIADD R6, R4, UR7 ;  /* 0x0000000704067c36 */ /* 0x001fe40008000000 */
[----:B-1----:R-:W-:-:S03]  /*0290*/  IMAD R16, R2, R17, RZ ;  /* 0x0000001102107224 */ /* 0x002fc600078e02ff */
[----:B------:R-:W-:-:S04]  /*02a0*/  IADD3 R3, PT, PT, R6, R0, R5 ;  /* 0x0000000006037210 */ /* 0x000fc80007ffe005 */
[----:B------:R-:W-:-:S13]  /*02b0*/  ISETP.GT.AND P0, PT, R16, R3, PT ;  /* 0x000000031000720c */ /* 0x000fda0003f04270 */
[----:B------:R-:W-:Y:S05]  /*02c0*/  @!P0 EXIT ;  /* 0x000000000000894d */ /* 0x000fea0003800000 */
[----:B------:R-:W0:Y:S01]  /*02d0*/  LDCU UR8, c[0x0][0x374] ;  /* 0x00006e80ff0877ac */ /* 0x000e220008000800 */
[----:B------:R-:W-:Y:S01]  /*02e0*/  IADD3 R15, PT, PT, R4, UR7, R5 ;  /* 0x00000007040f7c10 */ /* 0x000fe2000fffe005 */
[----:B------:R-:W-:-:S04]  /*02f0*/  IMAD.MOV.U32 R14, RZ, RZ, RZ ;  /* 0x000000ffff0e7224 */ /* 0x000fc800078e00ff */
[----:B------:R-:W-:-:S04]  /*0300*/  IMAD.IADD R15, R0, 0x1, R15 ;  /* 0x00000001000f7824 */ /* 0x000fc800078e020f */
[----:B------:R-:W-:Y:S01]  /*0310*/  IMAD.MOV.U32 R22, RZ, RZ, R15 ;  /* 0x000000ffff167224 */ /* 0x000fe200078e000f */
[----:B0-----:R-:W-:-:S04]  /*0320*/  ULOP3.LUT UR8, UR8, 0xffff, URZ, 0xc0, !UPT ;  /* 0x0000ffff08087892 */ /* 0x001fc8000f8ec0ff */
[----:B------:R-:W-:-:S04]  /*0330*/  UIMAD UR8, UR9, UR8, URZ ;  /* 0x00000008090872a4 */ /* 0x000fc8000f8e02ff */
[----:B------:R-:W-:-:S04]  /*0340*/  UIMAD UR8, UR5, UR8, URZ ;  /* 0x00000008050872a4 */ /* 0x000fc8000f8e02ff */
[----:B------:R-:W-:-:S04]  /*0350*/  UIMAD UR8, UR4, UR8, URZ ;  /* 0x00000008040872a4 */ /* 0x000fc8000f8e02ff */
[----:B------:R-:W-:-:S12]  /*0360*/  UIMAD UR8, UR6, UR8, URZ ;  /* 0x00000008060872a4 */ /* 0x000fd8000f8e02ff */
.L_x_45:
[----:B0-----:R-:W0:Y:S08]  /*0370*/  LDC.64 R10, c[0x0][0x3b8] ;  /* 0x0000ee00ff0a7b82 */ /* 0x001e300000000a00 */
[----:B-1----:R-:W1:Y:S01]  /*0380*/  LDC.64 R8, c[0x0][0x3a8] ;  /* 0x0000ea00ff087b82 */ /* 0x002e620000000a00 */
[----:B0-2---:R-:W2:Y:S04]  /*0390*/  LDG.E R23, desc[UR12][R10.64] ;  /* 0x0000000c0a177981 */ /* 0x005ea8000c1e1900 */
[----:B------:R-:W3:Y:S04]  /*03a0*/  LDG.E R34, desc[UR12][R10.64+0x4] ;  /* 0x0000040c0a227981 */ /* 0x000ee8000c1e1900 */
[----:B-1----:R-:W4:Y:S04]  /*03b0*/  LDG.E R33, desc[UR12][R8.64] ;  /* 0x0000000c08217981 */ /* 0x002f28000c1e1900 */
[----:B------:R0:W5:Y:S01]  /*03c0*/  LDG.E R35, desc[UR12][R8.64+0x4] ;  /* 0x0000040c08237981 */ /* 0x000162000c1e1900 */
[----:B------:R-:W1:Y:S08]  /*03d0*/  LDC.64 R20, c[0x0][0x380] ;  /* 0x0000e000ff147b82 */ /* 0x000e700000000a00 */
[----:B------:R-:W0:Y:S08]  /*03e0*/  LDC.64 R18, c[0x0][0x388] ;  /* 0x0000e200ff127b82 */ /* 0x000e300000000a00 */
[----:B------:R-:W0:Y:S01]  /*03f0*/  LDC.64 R2, c[0x0][0x3a0] ;  /* 0x0000e800ff027b82 */ /* 0x000e220000000a00 */
[----:B-1----:R-:W5:Y:S04]  /*0400*/  LDG.E R28, desc[UR12][R20.64+0x4] ;  /* 0x0000040c141c7981 */ /* 0x002f68000c1e1900 */
[----:B------:R-:W5:Y:S04]  /*0410*/  LDG.E R24, desc[UR12][R20.64+0x10] ;  /* 0x0000100c14187981 */ /* 0x000f68000c1e1900 */
[----:B------:R-:W5:Y:S04]  /*0420*/  LDG.E R25, desc[UR12][R20.64+0xc] ;  /* 0x00000c0c14197981 */ /* 0x000f68000c1e1900 */
[----:B------:R-:W5:Y:S04]  /*0430*/  LDG.E R26, desc[UR12][R20.64] ;  /* 0x0000000c141a7981 */ /* 0x000f68000c1e1900 */
[----:B------:R-:W5:Y:S04]  /*0440*/  LDG.E R29, desc[UR12][R20.64+0x1c] ;  /* 0x00001c0c141d7981 */ /* 0x000f68000c1e1900 */
[----:B------:R-:W5:Y:S04]  /*0450*/  LDG.E R0, desc[UR12][R20.64+0x8] ;  /* 0x0000080c14007981 */ /* 0x000f68000c1e1900 */
[----:B0-----:R-:W5:Y:S04]  /*0460*/  LDG.E R12, desc[UR12][R18.64] ;  /* 0x0000000c120c7981 */ /* 0x001f68000c1e1900 */
[----:B------:R-:W5:Y:S04]  /*0470*/  LDG.E R31, desc[UR12][R20.64+0x18] ;  /* 0x0000180c141f7981 */ /* 0x000f68000c1e1900 */
[----:B------:R-:W5:Y:S04]  /*0480*/  LDG.E R13, desc[UR12][R18.64+0x4] ;  /* 0x0000040c120d7981 */ /* 0x000f68000c1e1900 */
[----:B------:R-:W5:Y:S04]  /*0490*/  LDG.E R7, desc[UR12][R20.64+0x14] ;  /* 0x0000140c14077981 */ /* 0x000f68000c1e1900 */
[----:B------:R-:W5:Y:S04]  /*04a0*/  LDG.E R8, desc[UR12][R2.64] ;  /* 0x0000000c02087981 */ /* 0x000f68000c1e1900 */
[----:B------:R-:W5:Y:S04]  /*04b0*/  LDG.E R30, desc[UR12][R2.64+0x4] ;  /* 0x0000040c021e7981 */ /* 0x000f68000c1e1900 */
[----:B------:R-:W5:Y:S04]  /*04c0*/  LDG.E R32, desc[UR12][R20.64+0x20] ;  /* 0x0000200c14207981 */ /* 0x000f68000c1e1900 */
[----:B------:R0:W5:Y:S04]  /*04d0*/  LDG.E R11, desc[UR12][R18.64+0x8] ;  /* 0x0000080c120b7981 */ /* 0x000168000c1e1900 */
[----:B------:R1:W5:Y:S01]  /*04e0*/  LDG.E R27, desc[UR12][R2.64+0x8] ;  /* 0x0000080c021b7981 */ /* 0x000362000c1e1900 */
[----:B------:R-:W-:-:S04]  /*04f0*/  IABS R37, R17 ;  /* 0x0000001100257213 */ /* 0x000fc80000000000 */
[----:B------:R-:W0:Y:S08]  /*0500*/  I2F.RP R9, R37 ;  /* 0x0000002500097306 */ /* 0x000e300000209400 */
[----:B0-----:R-:W0:Y:S02]  /*0510*/  MUFU.RCP R9, R9 ;  /* 0x0000000900097308 */ /* 0x001e240000001000 */
[----:B0-----:R-:W-:-:S06]  /*0520*/  VIADD R18, R9, 0xffffffe ;  /* 0x0ffffffe09127836 */ /* 0x001fcc0000000000 */
[----:B------:R0:W0:Y:S01]  /*0530*/  F2I.FTZ.U32.TRUNC.NTZ R19, R18 ;  /* 0x0000001200137305 */ /* 0x000022000021f000 */
[----:B-1----:R-:W-:Y:S02]  /*0540*/  IABS R2, R22 ;  /* 0x0000001600027213 */ /* 0x002fe40000000000 */
[----:B------:R-:W-:Y:S01]  /*0550*/  IABS R3, R17 ;  /* 0x0000001100037213 */ /* 0x000fe20000000000 */
[----:B0-----:R-:W-:Y:S01]  /*0560*/  IMAD.MOV.U32 R18, RZ, RZ, RZ ;  /* 0x000000ffff127224 */ /* 0x001fe200078e00ff */
[----:B------:R-:W-:-:S05]  /*0570*/  IADD3 R10, PT, PT, RZ, -R19, RZ ;  /* 0x80000013ff0a7210 */ /* 0x000fca0007ffe0ff */
[----:B------:R-:W-:-:S04]  /*0580*/  IMAD R39, R10, R37, RZ ;  /* 0x000000250a277224 */ /* 0x000fc800078e02ff */
[----:B------:R-:W-:-:S04]  /*0590*/  IMAD.HI.U32 R19, R19, R39, R18 ;  /* 0x0000002713137227 */ /* 0x000fc800078e0012 */
[----:B------:R-:W-:Y:S02]  /*05a0*/  IMAD.MOV R3, RZ, RZ, -R3 ;  /* 0x000000ffff037224 */ /* 0x000fe400078e0a03 */
[----:B------:R-:W-:-:S04]  /*05b0*/  IMAD.HI.U32 R19, R19, R2, RZ ;  /* 0x0000000213137227 */ /* 0x000fc800078e00ff */
[----:B------:R-:W-:-:S05]  /*05c0*/  IMAD R2, R19, R3, R2 ;  /* 0x0000000313027224 */ /* 0x000fca00078e0202 */
[----:B------:R-:W-:-:S13]  /*05d0*/  ISETP.GT.U32.AND P1, PT, R37, R2, PT ;  /* 0x000000022500720c */ /* 0x000fda0003f24070 */
[----:B------:R-:W-:-:S05]  /*05e0*/  @!P1 IMAD.IADD R2, R2, 0x1, -R37 ;  /* 0x0000000102029824 */ /* 0x000fca00078e0a25 */
[----:B------:R-:W-:Y:S02]  /*05f0*/  ISETP.GE.U32.AND P0, PT, R2, R37, PT ;  /* 0x000000250200720c */ /* 0x000fe40003f06070 */
[----:B------:R-:W-:Y:S01]  /*0600*/  LOP3.LUT R2, R22, R17, RZ, 0x3c, !PT ;  /* 0x0000001116027212 */ /* 0x000fe200078e3cff */
[----:B------:R-:W-:Y:S01]  /*0610*/  @!P1 VIADD R19, R19, 0x1 ;  /* 0x0000000113139836 */ /* 0x000fe20000000000 */
[----:B------:R-:W-:Y:S02]  /*0620*/  ISETP.NE.AND P1, PT, R17, RZ, PT ;  /* 0x000000ff1100720c */ /* 0x000fe40003f25270 */
[----:B------:R-:W-:-:S07]  /*0630*/  ISETP.GE.AND P2, PT, R2, RZ, PT ;  /* 0x000000ff0200720c */ /* 0x000fce0003f46270 */
[----:B------:R-:W-:Y:S01]  /*0640*/  @P0 IADD3 R19, PT, PT, R19, 0x1, RZ ;  /* 0x0000000113130810 */ /* 0x000fe20007ffe0ff */
[----:B------:R-:W-:-:S05]  /*0650*/  IMAD.MOV R10, RZ, RZ, -R17 ;  /* 0x000000ffff0a7224 */ /* 0x000fca00078e0a11 */
[----:B------:R-:W-:Y:S01]  /*0660*/  @!P2 IMAD.MOV R19, RZ, RZ, -R19 ;  /* 0x000000ffff13a224 */ /* 0x000fe200078e0a13 */
[----:B------:R-:W-:-:S05]  /*0670*/  @!P1 LOP3.LUT R19, RZ, R17, RZ, 0x33, !PT ;  /* 0x00000011ff139212 */ /* 0x000fca00078e33ff */
[C---:B------:R-:W-:Y:S01]  /*0680*/  IMAD R10, R19.reuse, R10, R22 ;  /* 0x0000000a130a7224 */ /* 0x040fe200078e0216 */
[----:B------:R-:W-:Y:S01]  /*0690*/  UMOV UR4, 0x88e368f1 ;  /* 0x88e368f100047882 */ /* 0x000fe20000000000 */
[----:B------:R-:W-:Y:S02]  /*06a0*/  UMOV UR5, 0x3ee4f8b5 ;  /* 0x3ee4f8b500057882 */ /* 0x000fe40000000000 */
[----:B--2---:R-:W-:Y:S02]  /*06b0*/  IMAD R10, R10, 0x2, R23 ;  /* 0x000000020a0a7824 */ /* 0x004fe400078e0217 */
[----:B---3--:R-:W-:Y:S02]  /*06c0*/  IMAD R9, R19, 0x2, R34 ;  /* 0x0000000213097824 */ /* 0x008fe400078e0222 */
[----:B------:R-:W0:Y:S08]  /*06d0*/  I2F.F64 R20, R10 ;  /* 0x0000000a00147312 */ /* 0x000e300000201c00 */
[----:B------:R-:W1:Y:S08]  /*06e0*/  I2F.F64 R22, R9 ;  /* 0x0000000900167312 */ /* 0x000e700000201c00 */
[----:B----4-:R-:W2:Y:S01]  /*06f0*/  F2F.F64.F32 R2, R33 ;  /* 0x0000002100027310 */ /* 0x010ea20000201800 */
[----:B0-----:R-:W-:-:S07]  /*0700*/  DADD R20, R20, 0.5 ;  /* 0x3fe0000014147429 */ /* 0x001fce0000000000 */
[----:B-----5:R-:W0:Y:S01]  /*0710*/  F2F.F64.F32 R18, R35 ;  /* 0x0000002300127310 */ /* 0x020e220000201800 */
[----:B-1----:R-:W-:Y:S02]  /*0720*/  DADD R22, R22, 0.5 ;  /* 0x3fe0000016167429 */ /* 0x002fe40000000000 */
[----:B--2---:R-:W-:-:S06]  /*0730*/  DADD R2, R20, -R2 ;  /* 0x0000000014027229 */ /* 0x004fcc0000000802 */
[----:B0-----:R-:W-:Y:S02]  /*0740*/  DADD R18, R22, -R18 ;  /* 0x0000000016127229 */ /* 0x001fe40000000812 */
[----:B------:R-:W-:-:S06]  /*0750*/  DADD R2, R2, UR4 ;  /* 0x0000000402027e29 */ /* 0x000fcc0008000000 */
[----:B------:R-:W-:Y:S01]  /*0760*/  DADD R18, R18, UR4 ;  /* 0x0000000412127e29 */ /* 0x000fe20008000000 */
[----:B------:R-:W0:Y:S01]  /*0770*/  F2F.F32.F64 R34, R2 ;  /* 0x0000000200227310 */ /* 0x000e220000301000 */
[----:B------:R-:W-:-:S08]  /*0780*/  FMUL.FTZ R33, R28, 9.9999997473787516356e-06 ;  /* 0x3727c5ac1c217820 */ /* 0x000fd00000410000 */
[----:B------:R-:W1:Y:S01]  /*0790*/  F2F.F32.F64 R18, R18 ;  /* 0x0000001200127310 */ /* 0x000e620000301000 */
[C---:B0-----:R-:W-:Y:S01]  /*07a0*/  FFMA.FTZ R35, R34.reuse, R24, R33 ;  /* 0x0000001822237223 */ /* 0x041fe20000010021 */
[----:B------:R-:W-:-:S04]  /*07b0*/  FMUL.FTZ R33, R34, R25 ;  /* 0x0000001922217220 */ /* 0x000fc80000410000 */
[----:B------:R-:W-:Y:S02]  /*07c0*/  FFMA.FTZ R33, R26, 9.9999997473787516356e-06, R33 ;  /* 0x3727c5ac1a217823 */ /* 0x000fe40000010021 */
[----:B------:R-:W0:Y:S01]  /*07d0*/  I2F.F64 R22, R12 ;  /* 0x0000000c00167312 */ /* 0x000e220000201c00 */
[----:B-1----:R-:W-:Y:S01]  /*07e0*/  FFMA.FTZ R29, R18, R29, R35 ;  /* 0x0000001d121d7223 */ /* 0x002fe20000010023 */
[----:B------:R-:W-:Y:S01]  /*07f0*/  FMUL.FTZ R35, R0, 9.9999997473787516356e-06 ;  /* 0x3727c5ac00237820 */ /* 0x000fe20000410000 */
[----:B------:R-:W-:-:S05]  /*0800*/  FFMA.FTZ R31, R18, R31, R33 ;  /* 0x0000001f121f7223 */ /* 0x000fca0000010021 */
[----:B------:R-:W1:Y:S01]  /*0810*/  I2F.F64 R20, R13 ;  /* 0x0000000d00147312 */ /* 0x000e620000201c00 */
[----:B------:R-:W-:Y:S01]  /*0820*/  FFMA.FTZ R7, R34, R7, R35 ;  /* 0x0000000722077223 */ /* 0x000fe20000010023 */
[----:B------:R-:W-:Y:S01]  /*0830*/  FADD.FTZ R8, R8, R31 ;  /* 0x0000001f08087221 */ /* 0x000fe20000010000 */
[----:B------:R-:W-:Y:S02]  /*0840*/  FADD.FTZ R29, R30, R29 ;  /* 0x0000001d1e1d7221 */ /* 0x000fe40000010000 */
[----:B------:R-:W-:-:S03]  /*0850*/  FFMA.FTZ R32, R18, R32, R7 ;  /* 0x0000002012207223 */ /* 0x000fc60000010007 */
[----:B------:R-:W2:Y:S01]  /*0860*/  F2F.F64.F32 R18, R8 ;  /* 0x0000000800127310 */ /* 0x000ea20000201800 */
[----:B0-----:R-:W-:Y:S01]  /*0870*/  DMUL R22, R22, 0.5 ;  /* 0x3fe0000016167828 */ /* 0x001fe20000000000 */
[----:B------:R-:W-:-:S06]  /*0880*/  FSETP.GEU.FTZ.AND P1, PT, R26, RZ, PT ;  /* 0x000000ff1a00720b */ /* 0x000fcc0003f3e000 */
[----:B------:R0:W3:Y:S01]  /*0890*/  F2F.F64.F32 R2, R29 ;  /* 0x0000001d00027310 */ /* 0x0000e20000201800 */
[----:B-1----:R-:W-:Y:S01]  /*08a0*/  DMUL R20, R20, 0.5 ;  /* 0x3fe0000014147828 */ /* 0x002fe20000000000 */
[----:B------:R-:W-:Y:S01]  /*08b0*/  FADD.FTZ R27, R27, R32 ;  /* 0x000000201b1b7221 */ /* 0x000fe20000010000 */
[----:B------:R-:W-:-:S05]  /*08c0*/  FSETP.GEU.FTZ.AND P0, PT, R0, RZ, PT ;  /* 0x000000ff0000720b */ /* 0x000fca0003f1e000 */
[----:B------:R-:W1:Y:S01]  /*08d0*/  I2F.F64 R24, R11 ;  /* 0x0000000b00187312 */ /* 0x000e620000201c00 */
[----:B--2---:R-:W-:Y:S01]  /*08e0*/  DADD R18, -R22, R18 ;  /* 0x0000000016127229 */ /* 0x004fe20000000112 */
[----:B0-----:R-:W-:Y:S01]  /*08f0*/  MOV R29, 0xffffffff ;  /* 0xffffffff001d7802 */ /* 0x001fe20000000f00 */
[----:B---3--:R-:W-:-:S05]  /*0900*/  DADD R2, -R20, R2 ;  /* 0x0000000014027229 */ /* 0x008fca0000000102 */
[----:B------:R0:W2:Y:S01]  /*0910*/  F2F.F64.F32 R30, R27 ;  /* 0x0000001b001e7310 */ /* 0x0000a20000201800 */
[----:B------:R-:W-:Y:S02]  /*0920*/  @!P1 PRMT R6, R29, 0x7610, R6 ;  /* 0x000076101d069816 */ /* 0x000fe40000000006 */
[----:B------:R-:W-:Y:S02]  /*0930*/  FSETP.NEU.FTZ.AND P1, PT, R26, RZ, PT ;  /* 0x000000ff1a00720b */ /* 0x000fe40003f3d000 */
[----:B------:R-:W-:Y:S02]  /*0940*/  FSETP.GEU.FTZ.AND P2, PT, R28, RZ, PT ;  /* 0x000000ff1c00720b */ /* 0x000fe40003f5e000 */
[----:B------:R-:W-:Y:S01]  /*0950*/  FSETP.GT.FTZ.AND P4, PT, R26, RZ, PT ;  /* 0x000000ff1a00720b */ /* 0x000fe20003f94000 */
[----:B------:R-:W3:Y:S01]  /*0960*/  F2F.F32.F64 R8, R18 ;  /* 0x0000001200087310 */ /* 0x000ee20000301000 */
[----:B-1----:R-:W-:-:S07]  /*0970*/  DMUL R24, R24, 0.5 ;  /* 0x3fe0000018187828 */ /* 0x002fce0000000000 */
[----:B------:R1:W-:Y:S01]  /*0980*/  F2F.F32.F64 R7, R2 ;  /* 0x0000000200077310 */ /* 0x0003e20000301000 */
[----:B0-----:R-:W-:Y:S02]  /*0990*/  IMAD.MOV.U32 R27, RZ, RZ, -0x1 ;  /* 0xffffffffff1b7424 */ /* 0x001fe400078e00ff */
[----:B-1----:R-:W-:-:S05]  /*09a0*/  IMAD.MOV.U32 R2, RZ, RZ, -0x1 ;  /* 0xffffffffff027424 */ /* 0x002fca00078e00ff */
[----:B------:R-:W-:Y:S01]  /*09b0*/  @!P0 PRMT R4, R2, 0x7610, R4 ;  /* 0x0000761002048816 */ /* 0x000fe20000000004 */
[----:B------:R-:W-:Y:S02]  /*09c0*/  IMAD.MOV.U32 R2, RZ, RZ, 0x1 ;  /* 0x00000001ff027424 */ /* 0x000fe400078e00ff */
[----:B------:R-:W-:Y:S01]  /*09d0*/  IMAD.MOV.U32 R3, RZ, RZ, R26 ;  /* 0x000000ffff037224 */ /* 0x000fe200078e001a */
[----:B--2---:R-:W-:Y:S01]  /*09e0*/  DADD R30, -R24, R30 ;  /* 0x00000000181e7229 */ /* 0x004fe2000000011e */
[----:B------:R-:W-:Y:S01]  /*09f0*/  @!P1 IMAD.MOV.U32 R3, RZ, RZ, 0x3727c5ac ;  /* 0x3727c5acff039424 */ /* 0x000fe200078e00ff */
[----:B------:R-:W-:Y:S01]  /*0a00*/  @!P2 PRMT R5, R27, 0x7610, R5 ;  /* 0x000076101b05a816 */ /* 0x000fe20000000005 */
[----:B------:R-:W-:Y:S01]  /*0a10*/  IMAD.MOV R36, RZ, RZ, -R12 ;  /* 0x000000ffff247224 */ /* 0x000fe200078e0a0c */
[----:B------:R-:W-:Y:S01]  /*0a20*/  @P4 PRMT R6, R2, 0x7610, R6 ;  /* 0x0000761002064816 */ /* 0x000fe20000000006 */
[----:B------:R-:W-:Y:S01]  /*0a30*/  IMAD.MOV R29, RZ, RZ, -R11 ;  /* 0x000000ffff1d7224 */ /* 0x000fe200078e0a0b */
[----:B------:R-:W-:Y:S01]  /*0a40*/  FSETP.GT.FTZ.AND P3, PT, R28, RZ, PT ;  /* 0x000000ff1c00720b */ /* 0x000fe20003f74000 */
[----:B---3--:R-:W0:Y:S01]  /*0a50*/  F2F.F64.F32 R38, R8 ;  /* 0x0000000800267310 */ /* 0x008e220000201800 */
[----:B------:R-:W-:Y:S01]  /*0a60*/  FSETP.GT.FTZ.AND P2, PT, R0, RZ, PT ;  /* 0x000000ff0000720b */ /* 0x000fe20003f54000 */
[----:B------:R-:W-:Y:S01]  /*0a70*/  HFMA2 R18, -RZ, RZ, 0, 5.9604644775390625e-08 ;  /* 0x00000001ff127431 */ /* 0x000fe200000001ff */
[----:B------:R-:W-:-:S02]  /*0a80*/  @!P1 PRMT R6, R2, 0x7610, R6 ;  /* 0x0000761002069816 */ /* 0x000fc40000000006 */
[----:B------:R-:W-:-:S03]  /*0a90*/  FSETP.NEU.FTZ.AND P0, PT, R28, RZ, PT ;  /* 0x000000ff1c00720b */ /* 0x000fc60003f1d000 */
[----:B------:R-:W1:Y:S01]  /*0aa0*/  F2F.F64.F32 R26, R3 ;  /* 0x00000003001a7310 */ /* 0x000e620000201800 */
[----:B------:R-:W-:Y:S02]  /*0ab0*/  FSETP.NEU.FTZ.AND P5, PT, R0, RZ, PT ;  /* 0x000000ff0000720b */ /* 0x000fe40003fbd000 */
[----:B------:R-:W-:Y:S01]  /*0ac0*/  MOV R2, R28 ;  /* 0x0000001c00027202 */ /* 0x000fe20000000f00 */
[----:B------:R-:W-:-:S04]  /*0ad0*/  IMAD.MOV.U32 R19, RZ, RZ, 0x1 ;  /* 0x00000001ff137424 */ /* 0x000fc800078e00ff */
[----:B------:R2:W3:Y:S08]  /*0ae0*/  F2F.F32.F64 R59, R30 ;  /* 0x0000001e003b7310 */ /* 0x0004f00000301000 */
[----:B------:R-:W4:Y:S08]  /*0af0*/  I2F.F64 R36, R36 ;  /* 0x0000002400247312 */ /* 0x000f300000201c00 */
[----:B------:R-:W2:Y:S01]  /*0b00*/  I2F.F64 R28, R29 ;  /* 0x0000001d001c7312 */ /* 0x000ea20000201c00 */
[----:B------:R-:W-:-:S02]  /*0b10*/  @P3 PRMT R5, R18, 0x7610, R5 ;  /* 0x0000761012053816 */ /* 0x000fc40000000005 */
[C---:B------:R-:W-:Y:S01]  /*0b20*/  @P2 PRMT R4, R19.reuse, 0x7610, R4 ;  /* 0x0000761013042816 */ /* 0x040fe20000000004 */
[----:B0-----:R-:W-:Y:S01]  /*0b30*/  DADD R60, R22, -R38 ;  /* 0x00000000163c7229 */ /* 0x001fe20000000826 */
[----:B------:R-:W-:Y:S01]  /*0b40*/  BSSY.RECONVERGENT B0, `(.L_x_0) ;  /* 0x000000a000007945 */ /* 0x000fe20003800200 */
[----:B------:R-:W-:Y:S01]  /*0b50*/  @!P0 PRMT R5, R18, 0x7610, R5 ;  /* 0x0000761012058816 */ /* 0x000fe20000000005 */
[----:B------:R-:W-:Y:S01]  /*0b60*/  VIADD R14, R14, UR8 ;  /* 0x000000080e0e7c36 */ /* 0x000fe20008000000 */
[----:B------:R-:W-:Y:S01]  /*0b70*/  @!P5 PRMT R4, R19, 0x7610, R4 ;  /* 0x000076101304d816 */ /* 0x000fe20000000004 */
[----:B------:R-:W-:Y:S01]  /*0b80*/  @!P0 IMAD.MOV.U32 R2, RZ, RZ, 0x3727c5ac ;  /* 0x3727c5acff028424 */ /* 0x000fe200078e00ff */
[----:B-1----:R-:W-:Y:S01]  /*0b90*/  MOV R43, R27 ;  /* 0x0000001b002b7202 */ /* 0x002fe20000000f00 */
[----:B------:R-:W-:Y:S01]  /*0ba0*/  @!P5 IMAD.MOV.U32 R0, RZ, RZ, 0x3727c5ac ;  /* 0x3727c5acff00d424 */ /* 0x000fe200078e00ff */
[----:B------:R-:W-:Y:S01]  /*0bb0*/  MOV R52, 0xbe0 ;  /* 0x00000be000347802 */ /* 0x000fe20000000f00 */
[----:B---34-:R-:W-:-:S07]  /*0bc0*/  IMAD.MOV.U32 R42, RZ, RZ, R26 ;  /* 0x000000ffff2a7224 */ /* 0x018fce00078e001a */
[----:B--2---:R-:W-:Y:S05]  /*0bd0*/  CALL.REL.NOINC `($__internal_1_$__cuda_sm20_div_rn_f64_fast) ;  /* 0x0000002400507944 */ /* 0x004fea0003c00000 */
[----:B------:R-:W-:Y:S05]  /*0be0*/  BSYNC.RECONVERGENT B0 ;  /* 0x0000000000007941 */ /* 0x000fea0003800200 */
.L_x_0:
[----:B------:R-:W-:Y:S01]  /*0bf0*/  IMAD.MOV.U32 R19, RZ, RZ, R47 ;  /* 0x000000ffff137224 */ /* 0x000fe200078e002f */
[----:B------:R-:W-:Y:S01]  /*0c00*/  BSSY.RECONVERGENT B1, `(.L_x_1) ;  /* 0x000005a000017945 */ /* 0x000fe20003800200 */
[----:B------:R-:W-:Y:S02]  /*0c10*/  IMAD.MOV R32, RZ, RZ, -R13 ;  /* 0x000000ffff207224 */ /* 0x000fe400078e0a0d */
[----:B------:R-:W0:Y:S08]  /*0c20*/  F2F.F32.F64 R44, R18 ;  /* 0x00000012002c7310 */ /* 0x000e300000301000 */
[----:B------:R-:W1:Y:S01]  /*0c30*/  I2F.F64 R30, R32 ;  /* 0x00000020001e7312 */ /* 0x000e620000201c00 */
[----:B0-----:R-:W-:-:S07]  /*0c40*/  FFMA.FTZ R60, R44, R2, R7 ;  /* 0x000000022c3c7223 */ /* 0x001fce0000010007 */
[----:B------:R-:W0:Y:S01]  /*0c50*/  F2F.F64.F32 R60, R60 ;  /* 0x0000003c003c7310 */ /* 0x000e220000201800 */
[----:B-1----:R-:W-:-:S08]  /*0c60*/  DMUL R30, R30, 0.5 ;  /* 0x3fe000001e1e7828 */ /* 0x002fd00000000000 */
[----:B0-----:R-:W-:-:S14]  /*0c70*/  DSETP.GT.AND P0, PT, R60, R30, PT ;  /* 0x0000001e3c00722a */ /* 0x001fdc0003f04000 */
[----:B------:R-:W-:Y:S05]  /*0c80*/  @!P0 BRA `(.L_x_2) ;  /* 0x0000000400348947 */ /* 0x000fea0003800000 */
[----:B------:R-:W-:-:S14]  /*0c90*/  DSETP.GEU.AND P0, PT, R60, R20, PT ;  /* 0x000000143c00722a */ /* 0x000fdc0003f0e000 */
[----:B------:R-:W-:Y:S05]  /*0ca0*/  @P0 BRA `(.L_x_3) ;  /* 0x0000000400180947 */ /* 0x000fea0003800000 */
[----:B------:R-:W-:Y:S01]  /*0cb0*/  FFMA.FTZ R42, R44, R0, R59 ;  /* 0x000000002c2a7223 */ /* 0x000fe2000001003b */
[----:B------:R-:W-:-:S05]  /*0cc0*/  DMUL R18, R28, 0.5 ;  /* 0x3fe000001c127828 */ /* 0x000fca0000000000 */
[----:B------:R-:W0:Y:S03]  /*0cd0*/  F2F.F64.F32 R42, R42 ;  /* 0x0000002a002a7310 */ /* 0x000e260000201800 */
[----:B0-----:R-:W-:-:S14]  /*0ce0*/  DSETP.GT.AND P0, PT, R42, R18, PT ;  /* 0x000000122a00722a */ /* 0x001fdc0003f04000 */
[----:B------:R-:W-:Y:S05]  /*0cf0*/  @!P0 BRA `(.L_x_4) ;  /* 0x0000000000f08947 */ /* 0x000fea0003800000 */
[----:B------:R-:W-:-:S14]  /*0d00*/  DSETP.GEU.AND P0, PT, R42, R24, PT ;  /* 0x000000182a00722a */ /* 0x000fdc0003f0e000 */
[----:B------:R-:W-:Y:S05]  /*0d10*/  @P0 BRA `(.L_x_5) ;  /* 0x0000000000d40947 */ /* 0x000fea0003800000 */
[----:B------:R-:W-:Y:S01]  /*0d20*/  FSETP.GEU.FTZ.AND P0, PT, R44, 1.00000000000000000000e+10, PT ;  /* 0x501502f92c00780b */ /* 0x000fe20003f1e000 */
[----:B------:R0:W1:Y:S01]  /*0d30*/  F2F.F64.F32 R32, R2 ;  /* 0x0000000200207310 */ /* 0x0000620000201800 */
[----:B------:R-:W-:Y:S07]  /*0d40*/  BSSY.RECONVERGENT B2, `(.L_x_6) ;  /* 0x0000030000027945 */ /* 0x000fee0003800200 */
[----:B------:R0:W2:Y:S04]  /*0d50*/  F2F.F64.F32 R34, R0 ;  /* 0x0000000000227310 */ /* 0x0000a80000201800 */
[----:B------:R-:W-:Y:S05]  /*0d60*/  @P0 BRA `(.L_x_7) ;  /* 0x0000000000b00947 */ /* 0x000fea0003800000 */
[C---:B------:R-:W-:Y:S01]  /*0d70*/  FMUL.FTZ R18, R3.reuse, 0.25 ;  /* 0x3e80000003127820 */ /* 0x040fe20000410000 */
[----:B------:R-:W-:Y:S01]  /*0d80*/  FSETP.GT.FTZ.AND P0, PT, |R3|, 8.50705917302346158658e+37, PT ;  /* 0x7e8000000300780b */ /* 0x000fe20003f14200 */
[----:B------:R-:W3:Y:S01]  /*0d90*/  I2F.S16 R40, R6 ;  /* 0x0000000600287306 */ /* 0x000ee20000101400 */
[----:B------:R-:W-:Y:S01]  /*0da0*/  DADD R60, R20, R60 ;  /* 0x00000000143c7229 */ /* 0x000fe2000000003c */
[----:B------:R-:W-:Y:S01]  /*0db0*/  BSSY.RECONVERGENT B3, `(.L_x_8) ;  /* 0x000000e000037945 */ /* 0x000fe20003800200 */
[----:B------:R-:W-:Y:S01]  /*0dc0*/  FSEL R18, R18, R3, P0 ;  /* 0x0000000312127208 */ /* 0x000fe20000000000 */
[----:B------:R-:W-:Y:S01]  /*0dd0*/  DADD R42, R24, R42 ;  /* 0x00000000182a7229 */ /* 0x000fe2000000002a */
[----:B------:R-:W-:Y:S01]  /*0de0*/  VIADD R53, R12, 0xffffffff ;  /* 0xffffffff0c357836 */ /* 0x000fe20000000000 */
[----:B------:R-:W-:Y:S01]  /*0df0*/  MOV R52, 0xe90 ;  /* 0x00000e9000347802 */ /* 0x000fe20000000f00 */
[----:B-1----:R-:W-:Y:S01]  /*0e00*/  IMAD.MOV.U32 R45, RZ, RZ, R33 ;  /* 0x000000ffff2d7224 */ /* 0x002fe200078e0021 */
[----:B------:R-:W1:Y:S04]  /*0e10*/  MUFU.RCP R19, R18 ;  /* 0x0000001200137308 */ /* 0x000e680000001000 */
[----:B---3--:R-:W-:-:S04]  /*0e20*/  @P0 FMUL.FTZ R40, R40, 0.25 ;  /* 0x3e80000028280820 */ /* 0x008fc80000410000 */
[----:B------:R3:W4:Y:S08]  /*0e30*/  F2I.F64.TRUNC R54, R60 ;  /* 0x0000003c00367311 */ /* 0x000730000030d100 */
[----:B------:R3:W0:Y:S01]  /*0e40*/  F2I.F64.TRUNC R56, R42 ;  /* 0x0000002a00387311 */ /* 0x000622000030d100 */
[----:B-1----:R-:W-:Y:S01]  /*0e50*/  FMUL.FTZ R40, R19, R40 ;  /* 0x0000002813287220 */ /* 0x002fe20000410000 */
[----:B------:R-:W-:Y:S01]  /*0e60*/  IMAD.MOV.U32 R19, RZ, RZ, R44 ;  /* 0x000000ffff137224 */ /* 0x000fe200078e002c */
[----:B------:R-:W-:-:S07]  /*0e70*/  MOV R44, R32 ;  /* 0x00000020002c7202 */ /* 0x000fce0000000f00 */
[----:B0-234-:R-:W-:Y:S05]  /*0e80*/  CALL.REL.NOINC `($__internal_3_$__cuda_sm20_rcp_f64_v3) ;  /* 0x0000002800707944 */ /* 0x01dfea0003c00000 */
[----:B------:R-:W-:Y:S05]  /*0e90*/  BSYNC.RECONVERGENT B3 ;  /* 0x0000000000037941 */ /* 0x000fea0003800200 */
.L_x_8:
[----:B------:R-:W0:Y:S01]  /*0ea0*/  I2F.F64 R46, R54 ;  /* 0x00000036002e7312 */ /* 0x000e220000201c00 */
[----:B------:R-:W-:Y:S01]  /*0eb0*/  PRMT R18, R5, 0x9910, RZ ;  /* 0x0000991005127816 */ /* 0x000fe200000000ff */
[----:B------:R-:W-:Y:S01]  /*0ec0*/  BSSY.RECONVERGENT B3, `(.L_x_9) ;  /* 0x000000c000037945 */ /* 0x000fe20003800200 */
[----:B------:R-:W-:Y:S02]  /*0ed0*/  MOV R52, 0xf80 ;  /* 0x00000f8000347802 */ /* 0x000fe40000000f00 */
[----:B------:R-:W-:Y:S01]  /*0ee0*/  ISETP.GT.AND P0, PT, R18, RZ, PT ;  /* 0x000000ff1200720c */ /* 0x000fe20003f04270 */
[----:B0-----:R-:W-:-:S12]  /*0ef0*/  DADD R60, R60, -R46 ;  /* 0x000000003c3c7229 */ /* 0x001fd8000000082e */
[----:B------:R-:W-:Y:S02]  /*0f00*/  @P0 DADD R46, -R60, 1 ;  /* 0x3ff000003c2e0429 */ /* 0x000fe40000000100 */
[----:B------:R-:W-:-:S06]  /*0f10*/  @!P0 DMUL R60, R44, R60 ;  /* 0x0000003c2c3c8228 */ /* 0x000fcc0000000000 */
[----:B------:R-:W-:Y:S01]  /*0f20*/  @P0 DMUL R46, R44, R46 ;  /* 0x0000002e2c2e0228 */ /* 0x000fe20000000000 */
[----:B------:R-:W-:Y:S02]  /*0f30*/  IMAD.MOV.U32 R44, RZ, RZ, R34 ;  /* 0x000000ffff2c7224 */ /* 0x000fe400078e0022 */
[----:B------:R-:W-:-:S03]  /*0f40*/  IMAD.MOV.U32 R45, RZ, RZ, R35 ;  /* 0x000000ffff2d7224 */ /* 0x000fc600078e0023 */
[----:B------:R0:W1:Y:S08]  /*0f50*/  @P0 F2F.F32.F64 R55, R46 ;  /* 0x0000002e00370310 */ /* 0x0000700000301000 */
[----:B------:R0:W2:Y:S02]  /*0f60*/  @!P0 F2F.F32.F64 R55, -R60 ;  /* 0x8000003c00378310 */ /* 0x0000a40000301000 */
[----:B012---:R-:W-:Y:S05]  /*0f70*/  CALL.REL.NOINC `($__internal_3_$__cuda_sm20_rcp_f64_v3) ;  /* 0x0000002800347944 */ /* 0x007fea0003c00000 */
[----:B------:R-:W-:Y:S05]  /*0f80*/  BSYNC.RECONVERGENT B3 ;  /* 0x0000000000037941 */ /* 0x000fea0003800200 */
.L_x_9:
[----:B------:R-:W0:Y:S01]  /*0f90*/  I2F.F64 R46, R56 ;  /* 0x00000038002e7312 */ /* 0x000e220000201c00 */
[----:B------:R-:W-:-:S04]  /*0fa0*/  PRMT R18, R4, 0x9910, RZ ;  /* 0x0000991004127816 */ /* 0x000fc800000000ff */
[----:B------:R-:W-:Y:S01]  /*0fb0*/  ISETP.GT.AND P0, PT, R18, RZ, PT ;  /* 0x000000ff1200720c */ /* 0x000fe20003f04270 */
[----:B0-----:R-:W-:-:S12]  /*0fc0*/  DADD R42, R42, -R46 ;  /* 0x000000002a2a7229 */ /* 0x001fd8000000082e */
[----:B------:R-:W-:Y:S02]  /*0fd0*/  @P0 DADD R46, -R42, 1 ;  /* 0x3ff000002a2e0429 */ /* 0x000fe40000000100 */
[----:B------:R-:W-:-:S06]  /*0fe0*/  @!P0 DMUL R42, R44, R42 ;  /* 0x0000002a2c2a8228 */ /* 0x000fcc0000000000 */
[----:B------:R-:W-:-:S06]  /*0ff0*/  @P0 DMUL R46, R44, R46 ;  /* 0x0000002e2c2e0228 */ /* 0x000fcc0000000000 */
[----:B------:R0:W1:Y:S08]  /*1000*/  @P0 F2F.F32.F64 R41, R46 ;  /* 0x0000002e00290310 */ /* 0x0000700000301000 */
[----:B------:R0:W2:Y:S01]  /*1010*/  @!P0 F2F.F32.F64 R41, -R42 ;  /* 0x8000002a00298310 */ /* 0x0000a20000301000 */
[----:B------:R-:W-:Y:S05]  /*1020*/  BRA `(.L_x_10) ;  /* 0x0000000000047947 */ /* 0x000fea0003800000 */
.L_x_7:
[----:B------:R-:W-:-:S07]  /*1030*/  IMAD.MOV.U32 R19, RZ, RZ, 0x501502f9 ;  /* 0x501502f9ff137424 */ /* 0x000fce00078e00ff */
.L_x_10:
[----:B------:R-:W-:Y:S05]  /*1040*/  BSYNC.RECONVERGENT B2 ;  /* 0x0000000000027941 */ /* 0x000fea0003800200 */
.L_x_6:
[----:B------:R-:W-:Y:S01]  /*1050*/  MOV R57, 0x1 ;  /* 0x0000000100397802 */ /* 0x000fe20000000f00 */
[----:B------:R-:W-:Y:S06]  /*1060*/  BRA `(.L_x_11) ;  /* 0x00000000004c7947 */ /* 0x000fec0003800000 */
.L_x_5:
[----:B------:R3:W4:Y:S01]  /*1070*/  F2F.F64.F32 R32, R2 ;  /* 0x0000000200207310 */ /* 0x0007220000201800 */
[----:B------:R-:W-:Y:S02]  /*1080*/  IMAD.MOV.U32 R57, RZ, RZ, RZ ;  /* 0x000000ffff397224 */ /* 0x000fe400078e00ff */
[----:B------:R-:W-:-:S05]  /*1090*/  IMAD.MOV.U32 R19, RZ, RZ, 0x501502f9 ;  /* 0x501502f9ff137424 */ /* 0x000fca00078e00ff */
[----:B------:R3:W0:Y:S01]  /*10a0*/  F2F.F64.F32 R34, R0 ;  /* 0x0000000000227310 */ /* 0x0006220000201800 */
[----:B------:R-:W-:Y:S05]  /*10b0*/  BRA `(.L_x_11) ;  /* 0x0000000000387947 */ /* 0x000fea0003800000 */
.L_x_4:
[----:B------:R0:W1:Y:S01]  /*10c0*/  F2F.F64.F32 R32, R2 ;  /* 0x0000000200207310 */ /* 0x0000620000201800 */
[----:B------:R-:W-:Y:S02]  /*10d0*/  IMAD.MOV.U32 R57, RZ, RZ, RZ ;  /* 0x000000ffff397224 */ /* 0x000fe400078e00ff */
[----:B------:R-:W-:-:S05]  /*10e0*/  IMAD.MOV.U32 R19, RZ, RZ, 0x501502f9 ;  /* 0x501502f9ff137424 */ /* 0x000fca00078e00ff */
[----:B------:R0:W2:Y:S01]  /*10f0*/  F2F.F64.F32 R34, R0 ;  /* 0x0000000000227310 */ /* 0x0000a20000201800 */
[----:B------:R-:W-:Y:S05]  /*1100*/  BRA `(.L_x_11) ;  /* 0x0000000000247947 */ /* 0x000fea0003800000 */
.L_x_3:
[----:B------:R0:W1:Y:S01]  /*1110*/  F2F.F64.F32 R32, R2 ;  /* 0x0000000200207310 */ /* 0x0000620000201800 */
[----:B------:R-:W-:Y:S01]  /*1120*/  MOV R57, RZ ;  /* 0x000000ff00397202 */ /* 0x000fe20000000f00 */
[----:B------:R-:W-:-:S06]  /*1130*/  IMAD.MOV.U32 R19, RZ, RZ, 0x501502f9 ;  /* 0x501502f9ff137424 */ /* 0x000fcc00078e00ff */
[----:B------:R0:W2:Y:S01]  /*1140*/  F2F.F64.F32 R34, R0 ;  /* 0x0000000000227310 */ /* 0x0000a20000201800 */
[----:B------:R-:W-:Y:S05]  /*1150*/  BRA `(.L_x_11) ;  /* 0x0000000000107947 */ /* 0x000fea0003800000 */
.L_x_2:
[----:B------:R0:W1:Y:S01]  /*1160*/  F2F.F64.F32 R32, R2 ;  /* 0x0000000200207310 */ /* 0x0000620000201800 */
[----:B------:R-:W-:Y:S02]  /*1170*/  IMAD.MOV.U32 R57, RZ, RZ, RZ ;  /* 0x000000ffff397224 */ /* 0x000fe400078e00ff */
[----:B------:R-:W-:-:S05]  /*1180*/  IMAD.MOV.U32 R19, RZ, RZ, 0x501502f9 ;  /* 0x501502f9ff137424 */ /* 0x000fca00078e00ff */
[----:B------:R0:W2:Y:S02]  /*1190*/  F2F.F64.F32 R34, R0 ;  /* 0x0000000000227310 */ /* 0x0000a40000201800 */
.L_x_11:
[----:B------:R-:W-:Y:S05]  /*11a0*/  BSYNC.RECONVERGENT B1 ;  /* 0x0000000000017941 */ /* 0x000fea0003800200 */
.L_x_1:
[----:B------:R-:W-:Y:S01]  /*11b0*/  DMUL R36, R36, 0.5 ;  /* 0x3fe0000024247828 */ /* 0x000fe20000000000 */
[----:B------:R-:W-:Y:S01]  /*11c0*/  BSSY.RECONVERGENT B0, `(.L_x_12) ;  /* 0x0000006000007945 */ /* 0x000fe20003800200 */
[----:B0-----:R-:W-:Y:S01]  /*11d0*/  IMAD.MOV.U32 R42, RZ, RZ, R26 ;  /* 0x000000ffff2a7224 */ /* 0x001fe200078e001a */
[----:B------:R-:W-:Y:S02]  /*11e0*/  MOV R43, R27 ;  /* 0x0000001b002b7202 */ /* 0x000fe40000000f00 */
[----:B------:R-:W-:-:S03]  /*11f0*/  MOV R52, 0x1220 ;  /* 0x0000122000347802 */ /* 0x000fc60000000f00 */
[----:B------:R-:W-:-:S11]  /*1200*/  DADD R60, -R38, R36 ;  /* 0x00000000263c7229 */ /* 0x000fd60000000124 */
[----:B-1234-:R-:W-:Y:S05]  /*1210*/  CALL.REL.NOINC `($__internal_1_$__cuda_sm20_div_rn_f64_fast) ;  /* 0x0000001c00c07944 */ /* 0x01efea0003c00000 */
[----:B------:R-:W-:Y:S05]  /*1220*/  BSYNC.RECONVERGENT B0 ;  /* 0x0000000000007941 */ /* 0x000fea0003800200 */
.L_x_12:
[----:B------:R-:W-:Y:S01]  /*1230*/  IMAD.MOV.U32 R38, RZ, RZ, R18 ;  /* 0x000000ffff267224 */ /* 0x000fe200078e0012 */
[----:B------:R-:W-:Y:S01]  /*1240*/  BSSY.RECONVERGENT B1, `(.L_x_13) ;  /* 0x000003d000017945 */ /* 0x000fe20003800200 */
[----:B------:R-:W-:-:S04]  /*1250*/  IMAD.MOV.U32 R39, RZ, RZ, R47 ;  /* 0x000000ffff277224 */ /* 0x000fc800078e002f */
[----:B------:R-:W0:Y:S02]  /*1260*/  F2F.F32.F64 R18, R38 ;  /* 0x0000002600127310 */ /* 0x000e240000301000 */
[----:B0-----:R-:W-:-:S06]  /*1270*/  FFMA.FTZ R44, R18, R2, R7 ;  /* 0x00000002122c7223 */ /* 0x001fcc0000010007 */
[----:B------:R-:W0:Y:S02]  /*1280*/  F2F.F64.F32 R44, R44 ;  /* 0x0000002c002c7310 */ /* 0x000e240000201800 */
[----:B0-----:R-:W-:-:S06]  /*1290*/  DSETP.GEU.AND P0, PT, R44, R20, PT ;  /* 0x000000142c00722a */ /* 0x001fcc0003f0e000 */
[----:B------:R-:W-:-:S14]  /*12a0*/  DSETP.LEU.OR P0, PT, R44, R30, P0 ;  /* 0x0000001e2c00722a */ /* 0x000fdc000070b400 */
[----:B------:R-:W-:Y:S05]  /*12b0*/  @P0 BRA `(.L_x_14) ;  /* 0x0000000000d40947 */ /* 0x000fea0003800000 */
[----:B------:R-:W-:Y:S01]  /*12c0*/  FFMA.FTZ R38, R18, R0, R59 ;  /* 0x0000000012267223 */ /* 0x000fe2000001003b */
[----:B------:R-:W-:-:S05]  /*12d0*/  DMUL R42, R28, 0.5 ;  /* 0x3fe000001c2a7828 */ /* 0x000fca0000000000 */
[----:B------:R-:W0:Y:S02]  /*12e0*/  F2F.F64.F32 R38, R38 ;  /* 0x0000002600267310 */ /* 0x000e240000201800 */
[----:B0-----:R-:W-:-:S06]  /*12f0*/  DSETP.GEU.AND P0, PT, R38, R24, PT ;  /* 0x000000182600722a */ /* 0x001fcc0003f0e000 */
[----:B------:R-:W-:-:S14]  /*1300*/  DSETP.LEU.OR P0, PT, R38, R42, P0 ;  /* 0x0000002a2600722a */ /* 0x000fdc000070b400 */
[----:B------:R-:W-:Y:S05]  /*1310*/  @P0 BRA `(.L_x_14) ;  /* 0x0000000000bc0947 */ /* 0x000fea0003800000 */
[----:B------:R-:W-:Y:S01]  /*1320*/  FSETP.GEU.FTZ.AND P0, PT, R18, R19, PT ;  /* 0x000000131200720b */ /* 0x000fe20003f1e000 */
[----:B------:R-:W-:-:S05]  /*1330*/  VIADD R57, R57, 0x1 ;  /* 0x0000000139397836 */ /* 0x000fca0000000000 */
[----:B------:R-:W-:-:S07]  /*1340*/  PRMT R57, R57, 0x9910, RZ ;  /* 0x0000991039397816 */ /* 0x000fce00000000ff */
[----:B------:R-:W-:Y:S05]  /*1350*/  @P0 BRA `(.L_x_14) ;  /* 0x0000000000ac0947 */ /* 0x000fea0003800000 */
[----:B------:R-:W-:Y:S01]  /*1360*/  DADD R42, R20, R44 ;  /* 0x00000000142a7229 */ /* 0x000fe2000000002c */
[C---:B------:R-:W-:Y:S01]  /*1370*/  FSETP.GT.FTZ.AND P0, PT, |R3|.reuse, 8.50705917302346158658e+37, PT ;  /* 0x7e8000000300780b */ /* 0x040fe20003f14200 */
[----:B------:R-:W-:Y:S01]  /*1380*/  FMUL.FTZ R44, R3, 0.25 ;  /* 0x3e800000032c7820 */ /* 0x000fe20000410000 */
[----:B------:R-:W0:Y:S01]  /*1390*/  I2F.S16 R40, R6 ;  /* 0x0000000600287306 */ /* 0x000e220000101400 */
[----:B------:R-:W-:Y:S01]  /*13a0*/  DADD R38, R24, R38 ;  /* 0x0000000018267229 */ /* 0x000fe20000000026 */
[----:B------:R-:W-:Y:S01]  /*13b0*/  BSSY.RECONVERGENT B2, `(.L_x_15) ;  /* 0x000000d000027945 */ /* 0x000fe20003800200 */
[----:B------:R-:W-:Y:S01]  /*13c0*/  IMAD.MOV.U32 R19, RZ, RZ, R18 ;  /* 0x000000ffff137224 */ /* 0x000fe200078e0012 */
[----:B------:R-:W-:Y:S01]  /*13d0*/  FSEL R41, R44, R3, P0 ;  /* 0x000000032c297208 */ /* 0x000fe20000000000 */
[----:B------:R-:W-:Y:S01]  /*13e0*/  IMAD.MOV.U32 R45, RZ, RZ, R33 ;  /* 0x000000ffff2d7224 */ /* 0x000fe200078e0021 */
[----:B------:R-:W-:Y:S01]  /*13f0*/  MOV R44, R32 ;  /* 0x00000020002c7202 */ /* 0x000fe20000000f00 */
[----:B------:R-:W-:Y:S01]  /*1400*/  IMAD.MOV.U32 R53, RZ, RZ, RZ ;  /* 0x000000ffff357224 */ /* 0x000fe200078e00ff */
[----:B------:R1:W2:Y:S01]  /*1410*/  F2I.F64.TRUNC R54, R42 ;  /* 0x0000002a00367311 */ /* 0x0002a2000030d100 */
[----:B------:R-:W-:-:S02]  /*1420*/  MOV R52, 0x1480 ;  /* 0x0000148000347802 */ /* 0x000fc40000000f00 */
[----:B0-----:R-:W-:-:S05]  /*1430*/  @P0 FMUL.FTZ R40, R40, 0.25 ;  /* 0x3e80000028280820 */ /* 0x001fca0000410000 */
[----:B------:R-:W0:Y:S08]  /*1440*/  MUFU.RCP R41, R41 ;  /* 0x0000002900297308 */ /* 0x000e300000001000 */
[----:B------:R1:W3:Y:S01]  /*1450*/  F2I.F64.TRUNC R56, R38 ;  /* 0x0000002600387311 */ /* 0x0002e2000030d100 */
[----:B0-2---:R-:W-:-:S07]  /*1460*/  FMUL.FTZ R40, R41, R40 ;  /* 0x0000002829287220 */ /* 0x005fce0000410000 */
[----:B-1-3--:R-:W-:Y:S05]  /*1470*/  CALL.REL.NOINC `($__internal_3_$__cuda_sm20_rcp_f64_v3) ;  /* 0x0000002000f47944 */ /* 0x00afea0003c00000 */
[----:B------:R-:W-:Y:S05]  /*1480*/  BSYNC.RECONVERGENT B2 ;  /* 0x0000000000027941 */ /* 0x000fea0003800200 */
.L_x_15:
        /* <DEDUP_REMOVED lines=15> */
.L_x_16:
        /* <DEDUP_REMOVED lines=8> */
[----:B------:R0:W2:Y:S02]  /*1600*/  @!P0 F2F.F32.F64 R41, -R38 ;  /* 0x8000002600298310 */ /* 0x0000a40000301000 */
.L_x_14:
[----:B------:R-:W-:Y:S05]  /*1610*/  BSYNC.RECONVERGENT B1 ;  /* 0x0000000000017941 */ /* 0x000fea0003800200 */
.L_x_13:
[----:B0-----:R-:W0:Y:S01]  /*1620*/  F2F.F64.F32 R38, R7 ;  /* 0x0000000700267310 */ /* 0x001e220000201800 */
[----:B------:R-:W-:Y:S01]  /*1630*/  BSSY.RECONVERGENT B0, `(.L_x_17) ;  /* 0x0000006000007945 */ /* 0x000fe20003800200 */
[----:B------:R-:W-:Y:S01]  /*1640*/  MOV R42, R32 ;  /* 0x00000020002a7202 */ /* 0x000fe20000000f00 */
[----:B------:R-:W-:Y:S01]  /*1650*/  IMAD.MOV.U32 R43, RZ, RZ, R33 ;  /* 0x000000ffff2b7224 */ /* 0x000fe200078e0021 */
[----:B------:R-:W-:Y:S01]  /*1660*/  MOV R52, 0x1690 ;  /* 0x0000169000347802 */ /* 0x000fe20000000f00 */
[----:B0-----:R-:W-:-:S11]  /*1670*/  DADD R60, R20, -R38 ;  /* 0x00000000143c7229 */ /* 0x001fd60000000826 */
[----:B-12---:R-:W-:Y:S05]  /*1680*/  CALL.REL.NOINC `($__internal_1_$__cuda_sm20_div_rn_f64_fast) ;  /* 0x0000001800a47944 */ /* 0x006fea0003c00000 */
[----:B------:R-:W-:Y:S05]  /*1690*/  BSYNC.RECONVERGENT B0 ;  /* 0x0000000000007941 */ /* 0x000fea0003800200 */
.L_x_17:
        /* <DEDUP_REMOVED lines=19> */
[C---:B------:R-:W-:Y:S01]  /*17d0*/  FMUL.FTZ R19, R2.reuse, 0.25 ;  /* 0x3e80000002137820 */ /* 0x040fe20000410000 */
[----:B------:R-:W-:Y:S01]  /*17e0*/  FSETP.GT.FTZ.AND P0, PT, |R2|, 8.50705917302346158658e+37, PT ;  /* 0x7e8000000200780b */ /* 0x000fe20003f14200 */
[----:B------:R-:W0:Y:S01]  /*17f0*/  I2F.S16 R55, R5 ;  /* 0x0000000500377306 */ /* 0x000e220000101400 */
[----:B------:R-:W-:Y:S01]  /*1800*/  DADD R40, R22, R46 ;  /* 0x0000000016287229 */ /* 0x000fe2000000002e */
[----:B------:R-:W-:Y:S01]  /*1810*/  BSSY.RECONVERGENT B2, `(.L_x_20) ;  /* 0x000000e000027945 */ /* 0x000fe20003800200 */
[----:B------:R-:W-:Y:S01]  /*1820*/  FSEL R18, R19, R2, P0 ;  /* 0x0000000213127208 */ /* 0x000fe20000000000 */
[----:B------:R-:W-:Y:S01]  /*1830*/  DADD R42, R24, R42 ;  /* 0x00000000182a7229 */ /* 0x000fe2000000002a */
[----:B------:R-:W-:Y:S01]  /*1840*/  MOV R19, R48 ;  /* 0x0000003000137202 */ /* 0x000fe20000000f00 */
[----:B------:R-:W-:Y:S01]  /*1850*/  VIADD R54, R13, 0xffffffff ;  /* 0xffffffff0d367836 */ /* 0x000fe20000000000 */
[----:B------:R-:W-:Y:S01]  /*1860*/  MOV R52, 0x18f0 ;  /* 0x000018f000347802 */ /* 0x000fe20000000f00 */
[----:B------:R1:W2:Y:S01]  /*1870*/  F2I.F64.TRUNC R53, R40 ;  /* 0x0000002800357311 */ /* 0x0002a2000030d100 */
[----:B------:R-:W-:-:S02]  /*1880*/  IMAD.MOV.U32 R44, RZ, RZ, R26 ;  /* 0x000000ffff2c7224 */ /* 0x000fc400078e001a */
[----:B------:R-:W-:Y:S02]  /*1890*/  IMAD.MOV.U32 R45, RZ, RZ, R27 ;  /* 0x000000ffff2d7224 */ /* 0x000fe400078e001b */
[----:B0-----:R-:W-:-:S03]  /*18a0*/  @P0 FMUL.FTZ R55, R55, 0.25 ;  /* 0x3e80000037370820 */ /* 0x001fc60000410000 */
[----:B------:R-:W0:Y:S08]  /*18b0*/  MUFU.RCP R18, R18 ;  /* 0x0000001200127308 */ /* 0x000e300000001000 */
[----:B------:R1:W3:Y:S01]  /*18c0*/  F2I.F64.TRUNC R56, R42 ;  /* 0x0000002a00387311 */ /* 0x0002e2000030d100 */
[----:B0-2---:R-:W-:-:S07]  /*18d0*/  FMUL.FTZ R55, R18, R55 ;  /* 0x0000003712377220 */ /* 0x005fce0000410000 */
[----:B-1-3--:R-:W-:Y:S05]  /*18e0*/  CALL.REL.NOINC `($__internal_3_$__cuda_sm20_rcp_f64_v3) ;  /* 0x0000001c00d87944 */ /* 0x00afea0003c00000 */
[----:B------:R-:W-:Y:S05]  /*18f0*/  BSYNC.RECONVERGENT B2 ;  /* 0x0000000000027941 */ /* 0x000fea0003800200 */
.L_x_20:
        /* <DEDUP_REMOVED lines=9> */
[----:B------:R-:W-:Y:S01]  /*1990*/  IMAD.MOV.U32 R44, RZ, RZ, R34 ;  /* 0x000000ffff2c7224 */ /* 0x000fe200078e0022 */
[----:B------:R-:W-:-:S04]  /*19a0*/  MOV R45, R35 ;  /* 0x00000023002d7202 */ /* 0x000fc80000000f00 */
[----:B------:R0:W1:Y:S08]  /*19b0*/  @P0 F2F.F32.F64 R40, R48 ;  /* 0x0000003000280310 */ /* 0x0000700000301000 */
[----:B------:R0:W2:Y:S02]  /*19c0*/  @!P0 F2F.F32.F64 R40, -R46 ;  /* 0x8000002e00288310 */ /* 0x0000a40000301000 */
[----:B012---:R-:W-:Y:S05]  /*19d0*/  CALL.REL.NOINC `($__internal_3_$__cuda_sm20_rcp_f64_v3) ;  /* 0x0000001c009c7944 */ /* 0x007fea0003c00000 */
[----:B------:R-:W-:Y:S05]  /*19e0*/  BSYNC.RECONVERGENT B2 ;  /* 0x0000000000027941 */ /* 0x000fea0003800200 */
.L_x_21:
        /* <DEDUP_REMOVED lines=9> */
.L_x_19:
[----:B------:R-:W-:Y:S05]  /*1a80*/  BSYNC.RECONVERGENT B1 ;  /* 0x0000000000017941 */ /* 0x000fea0003800200 */
.L_x_18:
[----:B------:R-:W-:Y:S01]  /*1a90*/  DADD R60, R30, -R38 ;  /* 0x000000001e3c7229 */ /* 0x000fe20000000826 */
[----:B------:R-:W-:Y:S01]  /*1aa0*/  BSSY.RECONVERGENT B0, `(.L_x_22) ;  /* 0x0000005000007945 */ /* 0x000fe20003800200 */
[----:B0-----:R-:W-:Y:S01]  /*1ab0*/  IMAD.MOV.U32 R42, RZ, RZ, R32 ;  /* 0x000000ffff2a7224 */ /* 0x001fe200078e0020 */
[----:B------:R-:W-:Y:S01]  /*1ac0*/  MOV R52, 0x1af0 ;  /* 0x00001af000347802 */ /* 0x000fe20000000f00 */
[----:B------:R-:W-:-:S07]  /*1ad0*/  IMAD.MOV.U32 R43, RZ, RZ, R33 ;  /* 0x000000ffff2b7224 */ /* 0x000fce00078e0021 */
[----:B-12---:R-:W-:Y:S05]  /*1ae0*/  CALL.REL.NOINC `($__internal_1_$__cuda_sm20_div_rn_f64_fast) ;  /* 0x00000014008c7944 */ /* 0x006fea0003c00000 */
[----:B------:R-:W-:Y:S05]  /*1af0*/  BSYNC.RECONVERGENT B0 ;  /* 0x0000000000007941 */ /* 0x000fea0003800200 */
.L_x_22:
        /* <DEDUP_REMOVED lines=15> */
[----:B------:R-:W-:Y:S02]  /*1bf0*/  FSETP.GEU.FTZ.AND P0, PT, R18, R19, PT ;  /* 0x000000131200720b */ /* 0x000fe40003f1e000 */
[----:B------:R-:W-:-:S04]  /*1c00*/  IADD3 R57, PT, PT, R57, 0x1, RZ ;  /* 0x0000000139397810 */ /* 0x000fc80007ffe0ff */
        /* <DEDUP_REMOVED lines=9> */
[----:B------:R-:W-:Y:S01]  /*1ca0*/  IMAD.MOV.U32 R19, RZ, RZ, R18 ;  /* 0x000000ffff137224 */ /* 0x000fe200078e0012 */
[----:B------:R-:W-:Y:S01]  /*1cb0*/  MOV R52, 0x1d50 ;  /* 0x00001d5000347802 */ /* 0x000fe20000000f00 */
[----:B------:R-:W-:Y:S01]  /*1cc0*/  IMAD.MOV.U32 R44, RZ, RZ, R26 ;  /* 0x000000ffff2c7224 */ /* 0x000fe200078e001a */
[----:B------:R1:W2:Y:S01]  /*1cd0*/  F2I.F64.TRUNC R53, R40 ;  /* 0x0000002800357311 */ /* 0x0002a2000030d100 */
[----:B------:R-:W-:-:S02]  /*1ce0*/  IMAD.MOV.U32 R45, RZ, RZ, R27 ;  /* 0x000000ffff2d7224 */ /* 0x000fc400078e001b */
[----:B------:R-:W-:Y:S02]  /*1cf0*/  IMAD.MOV.U32 R54, RZ, RZ, RZ ;  /* 0x000000ffff367224 */ /* 0x000fe400078e00ff */
[----:B0-----:R-:W-:-:S03]  /*1d00*/  @P0 FMUL.FTZ R55, R55, 0.25 ;  /* 0x3e80000037370820 */ /* 0x001fc60000410000 */
[----:B------:R-:W0:Y:S08]  /*1d10*/  MUFU.RCP R42, R42 ;  /* 0x0000002a002a7308 */ /* 0x000e300000001000 */
[----:B------:R1:W3:Y:S01]  /*1d20*/  F2I.F64.TRUNC R56, R38 ;  /* 0x0000002600387311 */ /* 0x0002e2000030d100 */
[----:B0-2---:R-:W-:-:S07]  /*1d30*/  FMUL.FTZ R55, R42, R55 ;  /* 0x000000372a377220 */ /* 0x005fce0000410000 */
[----:B-1-3--:R-:W-:Y:S05]  /*1d40*/  CALL.REL.NOINC `($__internal_3_$__cuda_sm20_rcp_f64_v3) ;  /* 0x0000001800c07944 */ /* 0x00afea0003c00000 */
[----:B------:R-:W-:Y:S05]  /*1d50*/  BSYNC.RECONVERGENT B2 ;  /* 0x0000000000027941 */ /* 0x000fea0003800200 */
.L_x_25:
        /* <DEDUP_REMOVED lines=9> */
[----:B------:R-:W-:Y:S01]  /*1df0*/  MOV R44, R34 ;  /* 0x00000022002c7202 */ /* 0x000fe20000000f00 */
[----:B------:R-:W-:-:S04]  /*1e00*/  IMAD.MOV.U32 R45, RZ, RZ, R35 ;  /* 0x000000ffff2d7224 */ /* 0x000fc800078e0023 */
[----:B------:R0:W1:Y:S08]  /*1e10*/  @P0 F2F.F32.F64 R40, R46 ;  /* 0x0000002e00280310 */ /* 0x0000700000301000 */
[----:B------:R0:W2:Y:S02]  /*1e20*/  @!P0 F2F.F32.F64 R40, -R42 ;  /* 0x8000002a00288310 */ /* 0x0000a40000301000 */
[----:B012---:R-:W-:Y:S05]  /*1e30*/  CALL.REL.NOINC `($__internal_3_$__cuda_sm20_rcp_f64_v3) ;  /* 0x0000001800847944 */ /* 0x007fea0003c00000 */
[----:B------:R-:W-:Y:S05]  /*1e40*/  BSYNC.RECONVERGENT B2 ;  /* 0x0000000000027941 */ /* 0x000fea0003800200 */
.L_x_26:
        /* <DEDUP_REMOVED lines=9> */
.L_x_24:
[----:B------:R-:W-:Y:S05]  /*1ee0*/  BSYNC.RECONVERGENT B1 ;  /* 0x0000000000017941 */ /* 0x000fea0003800200 */
.L_x_23:
[----:B0-----:R-:W0:Y:S01]  /*1ef0*/  F2F.F64.F32 R38, R59 ;  /* 0x0000003b00267310 */ /* 0x001e220000201800 */
[----:B------:R-:W-:Y:S01]  /*1f00*/  BSSY.RECONVERGENT B0, `(.L_x_27) ;  /* 0x0000006000007945 */ /* 0x000fe20003800200 */
[----:B------:R-:W-:Y:S01]  /*1f10*/  IMAD.MOV.U32 R42, RZ, RZ, R34 ;  /* 0x000000ffff2a7224 */ /* 0x000fe200078e0022 */
[----:B------:R-:W-:Y:S01]  /*1f20*/  MOV R52, 0x1f60 ;  /* 0x00001f6000347802 */ /* 0x000fe20000000f00 */
[----:B------:R-:W-:Y:S01]  /*1f30*/  IMAD.MOV.U32 R43, RZ, RZ, R35 ;  /* 0x000000ffff2b7224 */ /* 0x000fe200078e0023 */
[----:B0-----:R-:W-:-:S11]  /*1f40*/  DADD R60, R24, -R38 ;  /* 0x00000000183c7229 */ /* 0x001fd60000000826 */
[----:B-12---:R-:W-:Y:S05]  /*1f50*/  CALL.REL.NOINC `($__internal_1_$__cuda_sm20_div_rn_f64_fast) ;  /* 0x0000001000707944 */ /* 0x006fea0003c00000 */
[----:B------:R-:W-:Y:S05]  /*1f60*/  BSYNC.RECONVERGENT B0 ;  /* 0x0000000000007941 */ /* 0x000fea0003800200 */
.L_x_27:
[----:B------:R-:W-:Y:S01]  /*1f70*/  IMAD.MOV.U32 R42, RZ, RZ, R18 ;  /* 0x000000ffff2a7224 */ /* 0x000fe200078e0012 */
[----:B------:R-:W-:Y:S01]  /*1f80*/  MOV R43, R47 ;  /* 0x0000002f002b7202 */ /* 0x000fe20000000f00 */
[----:B------:R-:W-:Y:S03]  /*1f90*/  BSSY.RECONVERGENT B1, `(.L_x_28) ;  /* 0x000003b000017945 */ /* 0x000fe60003800200 */
[----:B------:R-:W0:Y:S02]  /*1fa0*/  F2F.F32.F64 R44, R42 ;  /* 0x0000002a002c7310 */ /* 0x000e240000301000 */
[----:B0-----:R-:W-:-:S06]  /*1fb0*/  FFMA.FTZ R58, R44, R3, R8 ;  /* 0x000000032c3a7223 */ /* 0x001fcc0000010008 */
[----:B------:R-:W0:Y:S02]  /*1fc0*/  F2F.F64.F32 R58, R58 ;  /* 0x0000003a003a7310 */ /* 0x000e240000201800 */
[----:B0-----:R-:W-:-:S06]  /*1fd0*/  DSETP.GEU.AND P0, PT, R58, R22, PT ;  /* 0x000000163a00722a */ /* 0x001fcc0003f0e000 */
[----:B------:R-:W-:-:S14]  /*1fe0*/  DSETP.LEU.OR P0, PT, R58, R36, P0 ;  /* 0x000000243a00722a */ /* 0x000fdc000070b400 */
[----:B------:R-:W-:Y:S05]  /*1ff0*/  @P0 BRA `(.L_x_29) ;  /* 0x0000000000d00947 */ /* 0x000fea0003800000 */
[----:B------:R-:W-:-:S06]  /*2000*/  FFMA.FTZ R42, R44, R2, R7 ;  /* 0x000000022c2a7223 */ /* 0x000fcc0000010007 */
        /* <DEDUP_REMOVED lines=16> */
[----:B------:R-:W-:Y:S01]  /*2110*/  MOV R45, R27 ;  /* 0x0000001b002d7202 */ /* 0x000fe20000000f00 */
[----:B------:R-:W-:Y:S01]  /*2120*/  VIADD R56, R11, 0xffffffff ;  /* 0xffffffff0b387836 */ /* 0x000fe20000000000 */
[----:B------:R1:W2:Y:S01]  /*2130*/  F2I.F64.TRUNC R54, R42 ;  /* 0x0000002a00367311 */ /* 0x0002a2000030d100 */
[----:B------:R-:W-:Y:S01]  /*2140*/  IMAD.MOV.U32 R44, RZ, RZ, R26 ;  /* 0x000000ffff2c7224 */ /* 0x000fe200078e001a */
[----:B------:R-:W-:-:S02]  /*2150*/  MOV R52, 0x21b0 ;  /* 0x000021b000347802 */ /* 0x000fc40000000f00 */
[----:B0-----:R-:W-:-:S04]  /*2160*/  @P0 FMUL.FTZ R41, R41, 0.25 ;  /* 0x3e80000029290820 */ /* 0x001fc80000410000 */
[----:B------:R-:W0:Y:S08]  /*2170*/  MUFU.RCP R18, R18 ;  /* 0x0000001200127308 */ /* 0x000e300000001000 */
[----:B------:R1:W3:Y:S01]  /*2180*/  F2I.F64.TRUNC R53, R58 ;  /* 0x0000003a00357311 */ /* 0x0002e2000030d100 */
[----:B0-2---:R-:W-:-:S07]  /*2190*/  FMUL.FTZ R41, R18, R41 ;  /* 0x0000002912297220 */ /* 0x005fce0000410000 */
[----:B-1-3--:R-:W-:Y:S05]  /*21a0*/  CALL.REL.NOINC `($__internal_3_$__cuda_sm20_rcp_f64_v3) ;  /* 0x0000001400a87944 */ /* 0x00afea0003c00000 */
[----:B------:R-:W-:Y:S05]  /*21b0*/  BSYNC.RECONVERGENT B2 ;  /* 0x0000000000027941 */ /* 0x000fea0003800200 */
.L_x_30:
        /* <DEDUP_REMOVED lines=15> */
.L_x_31:
        /* <DEDUP_REMOVED lines=9> */
.L_x_29:
[----:B------:R-:W-:Y:S05]  /*2340*/  BSYNC.RECONVERGENT B1 ;  /* 0x0000000000017941 */ /* 0x000fea0003800200 */
.L_x_28:
[----:B------:R-:W-:Y:S01]  /*2350*/  DFMA R60, R28, 0.5, -R38 ;  /* 0x3fe000001c3c782b */ /* 0x000fe20000000826 */
[----:B------:R-:W-:Y:S01]  /*2360*/  BSSY.RECONVERGENT B0, `(.L_x_32) ;  /* 0x0000005000007945 */ /* 0x000fe20003800200 */
[----:B0-----:R-:W-:Y:S01]  /*2370*/  IMAD.MOV.U32 R42, RZ, RZ, R34 ;  /* 0x000000ffff2a7224 */ /* 0x001fe200078e0022 */
[----:B------:R-:W-:Y:S01]  /*2380*/  MOV R52, 0x23b0 ;  /* 0x000023b000347802 */ /* 0x000fe20000000f00 */
[----:B------:R-:W-:-:S07]  /*2390*/  IMAD.MOV.U32 R43, RZ, RZ, R35 ;  /* 0x000000ffff2b7224 */ /* 0x000fce00078e0023 */
[----:B-12---:R-:W-:Y:S05]  /*23a0*/  CALL.REL.NOINC `($__internal_1_$__cuda_sm20_div_rn_f64_fast) ;  /* 0x0000000c005c7944 */ /* 0x006fea0003c00000 */
[----:B------:R-:W-:Y:S05]  /*23b0*/  BSYNC.RECONVERGENT B0 ;  /* 0x0000000000007941 */ /* 0x000fea0003800200 */
.L_x_32:
[----:B------:R-:W-:Y:S01]  /*23c0*/  MOV R34, R18 ;  /* 0x0000001200227202 */ /* 0x000fe20000000f00 */
[----:B------:R-:W-:Y:S01]  /*23d0*/  IMAD.MOV.U32 R35, RZ, RZ, R47 ;  /* 0x000000ffff237224 */ /* 0x000fe200078e002f */
        /* <DEDUP_REMOVED lines=19> */
[--C-:B------:R-:W-:Y:S01]  /*2510*/  DADD R20, R20, R34.reuse ;  /* 0x0000000014147229 */ /* 0x100fe20000000022 */
[----:B------:R-:W-:Y:S01]  /*2520*/  BSSY.RECONVERGENT B2, `(.L_x_35) ;  /* 0x000000d000027945 */ /* 0x000fe20003800200 */
[----:B------:R-:W-:Y:S01]  /*2530*/  FSEL R7, R7, R0, P0 ;  /* 0x0000000007077208 */ /* 0x000fe20000000000 */
[----:B------:R-:W-:Y:S01]  /*2540*/  DADD R24, R24, R34 ;  /* 0x0000000018187229 */ /* 0x000fe20000000022 */
[----:B------:R-:W-:Y:S01]  /*2550*/  IMAD.MOV.U32 R44, RZ, RZ, R26 ;  /* 0x000000ffff2c7224 */ /* 0x000fe200078e001a */
[----:B------:R-:W-:Y:S01]  /*2560*/  MOV R56, RZ ;  /* 0x000000ff00387202 */ /* 0x000fe20000000f00 */
[----:B------:R-:W-:Y:S01]  /*2570*/  IMAD.MOV.U32 R45, RZ, RZ, R27 ;  /* 0x000000ffff2d7224 */ /* 0x000fe200078e001b */
[----:B------:R-:W1:Y:S01]  /*2580*/  MUFU.RCP R8, R7 ;  /* 0x0000000700087308 */ /* 0x000e620000001000 */
[----:B------:R-:W-:-:S03]  /*2590*/  MOV R52, 0x25f0 ;  /* 0x000025f000347802 */ /* 0x000fc60000000f00 */
[----:B0-----:R-:W-:-:S04]  /*25a0*/  @P0 FMUL.FTZ R41, R41, 0.25 ;  /* 0x3e80000029290820 */ /* 0x001fc80000410000 */
[----:B------:R0:W2:Y:S08]  /*25b0*/  F2I.F64.TRUNC R54, R20 ;  /* 0x0000001400367311 */ /* 0x0000b0000030d100 */
[----:B------:R0:W3:Y:S01]  /*25c0*/  F2I.F64.TRUNC R53, R24 ;  /* 0x0000001800357311 */ /* 0x0000e2000030d100 */
[----:B-1----:R-:W-:-:S07]  /*25d0*/  FMUL.FTZ R41, R8, R41 ;  /* 0x0000002908297220 */ /* 0x002fce0000410000 */
[----:B0-23--:R-:W-:Y:S05]  /*25e0*/  CALL.REL.NOINC `($__internal_3_$__cuda_sm20_rcp_f64_v3) ;  /* 0x0000001000987944 */ /* 0x00dfea0003c00000 */
[----:B------:R-:W-:Y:S05]  /*25f0*/  BSYNC.RECONVERGENT B2 ;  /* 0x0000000000027941 */ /* 0x000fea0003800200 */
.L_x_35:
[----:B------:R-:W-:Y:S01]  /*2600*/  DADD R28, R22, R28 ;  /* 0x00000000161c7229 */ /* 0x000fe2000000001c */
[----:B------:R-:W-:Y:S01]  /*2610*/  PRMT R8, R6, 0x9910, RZ ;  /* 0x0000991006087816 */ /* 0x000fe200000000ff */
[----:B------:R-:W-:Y:S01]  /*2620*/  BSSY.RECONVERGENT B2, `(.L_x_36) ;  /* 0x000000e000027945 */ /* 0x000fe20003800200 */
[----:B------:R-:W-:Y:S02]  /*2630*/  MOV R52, 0x2700 ;  /* 0x0000270000347802 */ /* 0x000fe40000000f00 */
[----:B------:R-:W-:Y:S01]  /*2640*/  ISETP.GT.AND P0, PT, R8, RZ, PT ;  /* 0x000000ff0800720c */ /* 0x000fe20003f04270 */
[----:B------:R-:W0:Y:S08]  /*2650*/  F2I.F64.TRUNC R7, R28 ;  /* 0x0000001c00077311 */ /* 0x000e30000030d100 */
[----:B0-----:R-:W0:Y:S02]  /*2660*/  I2F.F64 R18, R7 ;  /* 0x0000000700127312 */ /* 0x001e240000201c00 */
[----:B0-----:R-:W-:-:S08]  /*2670*/  DADD R18, R28, -R18 ;  /* 0x000000001c127229 */ /* 0x001fd00000000812 */
        /* <DEDUP_REMOVED lines=9> */
.L_x_36:
        /* <DEDUP_REMOVED lines=9> */
.L_x_34:
[----:B------:R-:W-:Y:S05]  /*27a0*/  BSYNC.RECONVERGENT B1 ;  /* 0x0000000000017941 */ /* 0x000fea0003800200 */
.L_x_33:
[----:B------:R-:W-:Y:S01]  /*27b0*/  ISETP.GT.AND P0, PT, R57, 0x1, PT ;  /* 0x000000013900780c */ /* 0x000fe20003f04270 */
[----:B------:R-:W-:-:S12]  /*27c0*/  BSSY.RECONVERGENT B0, `(.L_x_37) ;  /* 0x0000069000007945 */ /* 0x000fd80003800200 */
[----:B------:R-:W-:Y:S05]  /*27d0*/  @!P0 BRA `(.L_x_38) ;  /* 0x00000004009c8947 */ /* 0x000fea0003800000 */
[----:B------:R-:W-:-:S04]  /*27e0*/  ISETP.GT.AND P0, PT, R12, R53, PT ;  /* 0x000000350c00720c */ /* 0x000fc80003f04270 */
[----:B------:R-:W-:-:S13]  /*27f0*/  ISETP.LT.OR P0, PT, R53, RZ, !P0 ;  /* 0x000000ff3500720c */ /* 0x000fda0004701670 */
[----:B------:R-:W-:Y:S05]  /*2800*/  @P0 BRA `(.L_x_38) ;  /* 0x0000000400900947 */ /* 0x000fea0003800000 */
[----:B------:R-:W-:-:S04]  /*2810*/  ISETP.GT.AND P0, PT, R11, R56, PT ;  /* 0x000000380b00720c */ /* 0x000fc80003f04270 */
[----:B------:R-:W-:-:S04]  /*2820*/  ISETP.LT.OR P0, PT, R56, RZ, !P0 ;  /* 0x000000ff3800720c */ /* 0x000fc80004701670 */
[----:B------:R-:W-:-:S04]  /*2830*/  ISETP.LE.OR P0, PT, R13, R54, P0 ;  /* 0x000000360d00720c */ /* 0x000fc80000703670 */
[----:B------:R-:W-:-:S13]  /*2840*/  ISETP.LT.OR P0, PT, R54, RZ, P0 ;  /* 0x000000ff3600720c */ /* 0x000fda0000701670 */
[----:B------:R-:W-:Y:S05]  /*2850*/  @P0 BRA `(.L_x_38) ;  /* 0x00000004007c0947 */ /* 0x000fea0003800000 */
[----:B0-----:R-:W0:Y:S01]  /*2860*/  LDC.64 R18, c[0x0][0x390] ;  /* 0x0000e400ff127b82 */ /* 0x001e220000000a00 */
[----:B------:R-:W-:Y:S01]  /*2870*/  IMAD.MOV.U32 R8, RZ, RZ, R53 ;  /* 0x000000ffff087224 */ /* 0x000fe200078e0035 */
[----:B------:R-:W-:Y:S01]  /*2880*/  MOV R11, R56 ;  /* 0x00000038000b7202 */ /* 0x000fe20000000f00 */
[----:B------:R-:W-:-:S07]  /*2890*/  IMAD.MOV.U32 R7, RZ, RZ, R54 ;  /* 0x000000ffff077224 */ /* 0x000fce00078e0036 */
.L_x_44:
[----:B0-----:R-:W3:Y:S01]  /*28a0*/  LDG.E R24, desc[UR12][R18.64] ;  /* 0x0000000c12187981 */ /* 0x001ee2000c1e1900 */
[----:B------:R-:W0:Y:S01]  /*28b0*/  LDC.64 R20, c[0x0][0x3b0] ;  /* 0x0000ec00ff147b82 */ /* 0x000e220000000a00 */
[----:B------:R-:W-:-:S04]  /*28c0*/  IMAD R26, R11, R12, RZ ;  /* 0x0000000c0b1a7224 */ /* 0x000fc800078e02ff */
[----:B------:R-:W-:-:S03]  /*28d0*/  IMAD R26, R26, R13, RZ ;  /* 0x0000000d1a1a7224 */ /* 0x000fc600078e02ff */
[----:B------:R-:W4:Y:S01]  /*28e0*/  LDC.64 R22, c[0x0][0x398] ;  /* 0x0000e600ff167b82 */ /* 0x000f220000000a00 */
[----:B------:R-:W-:-:S04]  /*28f0*/  IMAD R25, R7, R12, R26 ;  /* 0x0000000c07197224 */ /* 0x000fc800078e021a */
[----:B------:R-:W-:Y:S02]  /*2900*/  IMAD.IADD R25, R8, 0x1, R25 ;  /* 0x0000000108197824 */ /* 0x000fe400078e0219 */
[----:B---3--:R-:W-:-:S04]  /*2910*/  IMAD R13, R9, R24, R10 ;  /* 0x00000018090d7224 */ /* 0x008fc800078e020a */
[----:B0-----:R-:W-:-:S04]  /*2920*/  IMAD.WIDE R20, R13, 0x4, R20 ;  /* 0x000000040d147825 */ /* 0x001fc800078e0214 */
[----:B----4-:R-:W-:Y:S02]  /*2930*/  IMAD.WIDE R12, R25, 0x4, R22 ;  /* 0x00000004190c7825 */ /* 0x010fe400078e0216 */
[----:B------:R0:W5:Y:S04]  /*2940*/  LDG.E R20, desc[UR12][R20.64] ;  /* 0x0000000c14147981 */ /* 0x000168000c1e1900 */
[----:B------:R0:W5:Y:S01]  /*2950*/  LDG.E R23, desc[UR12][R12.64] ;  /* 0x0000000c0c177981 */ /* 0x000162000c1e1900 */
[----:B-12---:R-:W-:Y:S01]  /*2960*/  FSETP.GT.FTZ.AND P0, PT, R55, R40, PT ;  /* 0x000000283700720b */ /* 0x006fe20003f14000 */
[----:B------:R-:W-:-:S12]  /*2970*/  BSSY.RECONVERGENT B1, `(.L_x_39) ;  /* 0x000003d000017945 */ /* 0x000fd80003800200 */
[----:B0-----:R-:W-:Y:S05]  /*2980*/  @!P0 BRA `(.L_x_40) ;  /* 0x0000000000788947 */ /* 0x001fea0003800000 */
[----:B------:R-:W-:-:S13]  /*2990*/  FSETP.GEU.FTZ.AND P0, PT, R41, R40, PT ;  /* 0x000000282900720b */ /* 0x000fda0003f1e000 */
[----:B------:R-:W-:Y:S05]  /*29a0*/  @P0 BRA `(.L_x_41) ;  /* 0x0000000000380947 */ /* 0x000fea0003800000 */
[C---:B------:R-:W-:Y:S01]  /*29b0*/  FMUL.FTZ R25, R0.reuse, 0.25 ;  /* 0x3e80000000197820 */ /* 0x040fe20000410000 */
[----:B------:R-:W-:Y:S01]  /*29c0*/  FSETP.GT.FTZ.AND P0, PT, |R0|, 8.50705917302346158658e+37, PT ;  /* 0x7e8000000000780b */ /* 0x000fe20003f14200 */
[----:B-----5:R-:W-:Y:S01]  /*29d0*/  FFMA.FTZ R21, R20, R41, R23 ;  /* 0x0000002914157223 */ /* 0x020fe20000010017 */
[----:B------:R-:W0:Y:S01]  /*29e0*/  I2F.S16 R22, R4 ;  /* 0x0000000400167306 */ /* 0x000e220000101400 */
[----:B------:R-:W-:Y:S01]  /*29f0*/  PRMT R20, R4, 0x9910, RZ ;  /* 0x0000991004147816 */ /* 0x000fe200000000ff */
[----:B------:R-:W-:Y:S01]  /*2a00*/  FADD.FTZ R40, -R41, R40 ;  /* 0x0000002829287221 */ /* 0x000fe20000010100 */
[----:B------:R-:W-:Y:S01]  /*2a10*/  FSEL R25, R25, R0, P0 ;  /* 0x0000000019197208 */ /* 0x000fe20000000000 */
[----:B------:R1:W-:Y:S01]  /*2a20*/  STG.E desc[UR12][R12.64], R21 ;  /* 0x000000150c007986 */ /* 0x0003e2000c10190c */
[----:B------:R-:W-:Y:S01]  /*2a30*/  FADD.FTZ R55, R55, -R41 ;  /* 0x8000002937377221 */ /* 0x000fe20000010000 */
[----:B------:R-:W-:-:S03]  /*2a40*/  IMAD.IADD R11, R20, 0x1, R11 ;  /* 0x00000001140b7824 */ /* 0x000fc600078e020b */
[----:B------:R-:W2:Y:S02]  /*2a50*/  MUFU.RCP R25, R25 ;  /* 0x0000001900197308 */ /* 0x000ea40000001000 */
[----:B0-----:R-:W-:-:S04]  /*2a60*/  @P0 FMUL.FTZ R22, R22, 0.25 ;  /* 0x3e80000016160820 */ /* 0x001fc80000410000 */
[----:B--2---:R-:W-:Y:S01]  /*2a70*/  FMUL.FTZ R41, R25, R22 ;  /* 0x0000001619297220 */ /* 0x004fe20000410000 */
[----:B-1----:R-:W-:Y:S06]  /*2a80*/  BRA `(.L_x_42) ;  /* 0x0000000000ac7947 */ /* 0x002fec0003800000 */
.L_x_41:
[C---:B------:R-:W-:Y:S01]  /*2a90*/  FMUL.FTZ R24, R3.reuse, 0.25 ;  /* 0x3e80000003187820 */ /* 0x040fe20000410000 */
[----:B------:R-:W-:Y:S01]  /*2aa0*/  FSETP.GT.FTZ.AND P0, PT, |R3|, 8.50705917302346158658e+37, PT ;  /* 0x7e8000000300780b */ /* 0x000fe20003f14200 */
[----:B-----5:R-:W-:Y:S01]  /*2ab0*/  FFMA.FTZ R21, R20, R40, R23 ;  /* 0x0000002814157223 */ /* 0x020fe20000010017 */
[----:B------:R-:W0:Y:S01]  /*2ac0*/  I2F.S16 R22, R6 ;  /* 0x0000000600167306 */ /* 0x000e220000101400 */
[----:B------:R-:W-:Y:S01]  /*2ad0*/  PRMT R23, R6, 0x9910, RZ ;  /* 0x0000991006177816 */ /* 0x000fe200000000ff */
[--C-:B------:R-:W-:Y:S01]  /*2ae0*/  FADD.FTZ R55, R55, -R40.reuse ;  /* 0x8000002837377221 */ /* 0x100fe20000010000 */
[----:B------:R-:W-:Y:S01]  /*2af0*/  FSEL R24, R24, R3, P0 ;  /* 0x0000000318187208 */ /* 0x000fe20000000000 */
[----:B------:R1:W-:Y:S01]  /*2b00*/  STG.E desc[UR12][R12.64], R21 ;  /* 0x000000150c007986 */ /* 0x0003e2000c10190c */
[----:B------:R-:W-:Y:S01]  /*2b10*/  FADD.FTZ R41, R41, -R40 ;  /* 0x8000002829297221 */ /* 0x000fe20000010000 */
[----:B------:R-:W-:Y:S02]  /*2b20*/  IMAD.IADD R8, R23, 0x1, R8 ;  /* 0x0000000117087824 */ /* 0x000fe400078e0208 */
[----:B------:R-:W2:Y:S03]  /*2b30*/  MUFU.RCP R25, R24 ;  /* 0x0000001800197308 */ /* 0x000ea60000001000 */
[----:B0-----:R-:W-:-:S04]  /*2b40*/  @P0 FMUL.FTZ R22, R22, 0.25 ;  /* 0x3e80000016160820 */ /* 0x001fc80000410000 */
[----:B--2---:R-:W-:Y:S01]  /*2b50*/  FMUL.FTZ R40, R25, R22 ;  /* 0x0000001619287220 */ /* 0x004fe20000410000 */
[----:B-1----:R-:W-:Y:S06]  /*2b60*/  BRA `(.L_x_42) ;  /* 0x0000000000747947 */ /* 0x002fec0003800000 */
.L_x_40:
        /* <DEDUP_REMOVED lines=16> */
.L_x_43:
        /* <DEDUP_REMOVED lines=8> */
[----:B------:R-:W-:Y:S01]  /*2cf0*/  FADD.FTZ R41, -R55, R41 ;  /* 0x0000002937297221 */ /* 0x000fe20000010100 */
[----:B------:R-:W-:-:S03]  /*2d00*/  IADD3 R7, PT, PT, R20, R7, RZ ;  /* 0x0000000714077210 */ /* 0x000fc60007ffe0ff */
[----:B------:R-:W2:Y:S02]  /*2d10*/  MUFU.RCP R25, R25 ;  /* 0x0000001900197308 */ /* 0x000ea40000001000 */
[----:B0-----:R-:W-:-:S04]  /*2d20*/  @P0 FMUL.FTZ R22, R22, 0.25 ;  /* 0x3e80000016160820 */ /* 0x001fc80000410000 */
[----:B-12---:R-:W-:-:S07]  /*2d30*/  FMUL.FTZ R55, R25, R22 ;  /* 0x0000001619377220 */ /* 0x006fce0000410000 */
.L_x_42:
[----:B------:R-:W-:Y:S05]  /*2d40*/  BSYNC.RECONVERGENT B1 ;  /* 0x0000000000017941 */ /* 0x000fea0003800200 */
.L_x_39:
[----:B------:R-:W-:-:S13]  /*2d50*/  ISETP.GE.AND P0, PT, R8, RZ, PT ;  /* 0x000000ff0800720c */ /* 0x000fda0003f06270 */
[----:B------:R-:W-:Y:S05]  /*2d60*/  @!P0 BRA `(.L_x_38) ;  /* 0x0000000000388947 */ /* 0x000fea0003800000 */
[----:B------:R-:W0:Y:S02]  /*2d70*/  LDC.64 R20, c[0x0][0x388] ;  /* 0x0000e200ff147b82 */ /* 0x000e240000000a00 */
[----:B0-----:R-:W2:Y:S02]  /*2d80*/  LDG.E R12, desc[UR12][R20.64] ;  /* 0x0000000c140c7981 */ /* 0x001ea4000c1e1900 */
[----:B--2---:R-:W-:-:S13]  /*2d90*/  ISETP.GT.AND P0, PT, R12, R8, PT ;  /* 0x000000080c00720c */ /* 0x004fda0003f04270 */
[----:B------:R-:W-:Y:S05]  /*2da0*/  @!P0 BRA `(.L_x_38) ;  /* 0x0000000000288947 */ /* 0x000fea0003800000 */
[----:B------:R-:W-:-:S13]  /*2db0*/  ISETP.GE.AND P0, PT, R7, RZ, PT ;  /* 0x000000ff0700720c */ /* 0x000fda0003f06270 */
[----:B------:R-:W-:Y:S05]  /*2dc0*/  @!P0 BRA `(.L_x_38) ;  /* 0x0000000000208947 */ /* 0x000fea0003800000 */
[----:B------:R-:W2:Y:S02]  /*2dd0*/  LDG.E R13, desc[UR12][R20.64+0x4] ;  /* 0x0000040c140d7981 */ /* 0x000ea4000c1e1900 */
[----:B--2---:R-:W-:-:S13]  /*2de0*/  ISETP.GT.AND P0, PT, R13, R7, PT ;  /* 0x000000070d00720c */ /* 0x004fda0003f04270 */
[----:B------:R-:W-:Y:S05]  /*2df0*/  @!P0 BRA `(.L_x_38) ;  /* 0x0000000000148947 */ /* 0x000fea0003800000 */
[----:B------:R-:W-:-:S13]  /*2e00*/  ISETP.GE.AND P0, PT, R11, RZ, PT ;  /* 0x000000ff0b00720c */ /* 0x000fda0003f06270 */
[----:B------:R-:W-:Y:S05]  /*2e10*/  @!P0 BRA `(.L_x_38) ;  /* 0x00000000000c8947 */ /* 0x000fea0003800000 */
[----:B------:R-:W2:Y:S02]  /*2e20*/  LDG.E R20, desc[UR12][R20.64+0x8] ;  /* 0x0000080c14147981 */ /* 0x000ea4000c1e1900 */
[----:B--2---:R-:W-:-:S13]  /*2e30*/  ISETP.GT.AND P0, PT, R20, R11, PT ;  /* 0x0000000b1400720c */ /* 0x004fda0003f04270 */
[----:B------:R-:W-:Y:S05]  /*2e40*/  @P0 BRA `(.L_x_44) ;  /* 0xfffffff800940947 */ /* 0x000fea000383ffff */
.L_x_38:
[----:B------:R-:W-:Y:S05]  /*2e50*/  BSYNC.RECONVERGENT B0 ;  /* 0x0000000000007941 */ /* 0x000fea0003800200 */
.L_x_37:
[----:B------:R-:W-:-:S05]  /*2e60*/  IMAD.IADD R22, R15, 0x1, R14 ;  /* 0x000000010f167824 */ /* 0x000fca00078e020e */
[----:B------:R-:W-:-:S13]  /*2e70*/  ISETP.GT.AND P0, PT, R16, R22, PT ;  /* 0x000000161000720c */ /* 0x000fda0003f04270 */
[----:B------:R-:W-:Y:S05]  /*2e80*/  @P0 BRA `(.L_x_45) ;  /* 0xffffffd400380947 */ /* 0x000fea000383ffff */
[----:B------:R-:W-:Y:S05]  /*2e90*/  EXIT ;  /* 0x000000000000794d */ /* 0x000fea0003800000 */
        .weak           $__internal_0_$__cuda_sm20_dblrcp_rn_slowpath_v3
        .type           $__internal_0_$__cuda_sm20_dblrcp_rn_slowpath_v3,@function
        .size           $__internal_0_$__cuda_sm20_dblrcp_rn_slowpath_v3,($__internal_1_$__cuda_sm20_div_rn_f64_fast - $__internal_0_$__cuda_sm20_dblrcp_rn_slowpath_v3)
$__internal_0_$__cuda_sm20_dblrcp_rn_slowpath_v3:
[----:B------:R-:W-:Y:S01]  /*2ea0*/  DSETP.GTU.AND P0, PT, |R44|, +INF , PT ;  /* 0x7ff000002c00742a */ /* 0x000fe20003f0c200 */
[----:B------:R-:W-:-:S13]  /*2eb0*/  BSSY.RECONVERGENT B0, `(.L_x_46) ;  /* 0x0000023000007945 */ /* 0x000fda0003800200 */
[----:B------:R-:W-:Y:S05]  /*2ec0*/  @P0 BRA `(.L_x_47) ;  /* 0x00000000007c0947 */ /* 0x000fea0003800000 */
[----:B------:R-:W-:-:S05]  /*2ed0*/  LOP3.LUT R47, R45, 0x7fffffff, RZ, 0xc0, !PT ;  /* 0x7fffffff2d2f7812 */ /* 0x000fca00078ec0ff */
[----:B------:R-:W-:-:S05]  /*2ee0*/  VIADD R48, R47, 0xffffffff ;  /* 0xffffffff2f307836 */ /* 0x000fca0000000000 */
[----:B------:R-:W-:-:S13]  /*2ef0*/  ISETP.GE.U32.AND P0, PT, R48, 0x7fefffff, PT ;  /* 0x7fefffff3000780c */ /* 0x000fda0003f06070 */
[----:B------:R-:W-:Y:S01]  /*2f00*/  @P0 LOP3.LUT R49, R45, 0x7ff00000, RZ, 0x3c, !PT ;  /* 0x7ff000002d310812 */ /* 0x000fe200078e3cff */
[----:B------:R-:W-:Y:S01]  /*2f10*/  @P0 IMAD.MOV.U32 R48, RZ, RZ, RZ ;  /* 0x000000ffff300224 */ /* 0x000fe200078e00ff */
[----:B------:R-:W-:Y:S06]  /*2f20*/  @P0 BRA `(.L_x_48) ;  /* 0x00000000006c0947 */ /* 0x000fec0003800000 */
[----:B------:R-:W-:Y:S01]  /*2f30*/  ISETP.GE.U32.AND P0, PT, R47, 0x1000001, PT ;  /* 0x010000012f00780c */ /* 0x000fe20003f06070 */
[----:B------:R-:W-:-:S12]  /*2f40*/  IMAD.MOV.U32 R48, RZ, RZ, R46 ;  /* 0x000000ffff307224 */ /* 0x000fd800078e002e */
[----:B------:R-:W-:Y:S05]  /*2f50*/  @!P0 BRA `(.L_x_49) ;  /* 0x0000000000348947 */ /* 0x000fea0003800000 */
[----:B------:R-:W-:Y:S01]  /*2f60*/  IADD3 R47, PT, PT, R45, -0x3fe00000, RZ ;  /* 0xc02000002d2f7810 */ /* 0x000fe20007ffe0ff */
[----:B------:R-:W-:-:S03]  /*2f70*/  IMAD.MOV.U32 R46, RZ, RZ, R44 ;  /* 0x000000ffff2e7224 */ /* 0x000fc600078e002c */
[----:B------:R-:W0:Y:S03]  /*2f80*/  MUFU.RCP64H R49, R47 ;  /* 0x0000002f00317308 */ /* 0x000e260000001800 */
[----:B0-----:R-:W-:-:S08]  /*2f90*/  DFMA R50, -R46, R48, 1 ;  /* 0x3ff000002e32742b */ /* 0x001fd00000000130 */
[----:B------:R-:W-:-:S08]  /*2fa0*/  DFMA R50, R50, R50, R50 ;  /* 0x000000323232722b */ /* 0x000fd00000000032 */
[----:B------:R-:W-:-:S08]  /*2fb0*/  DFMA R50, R48, R50, R48 ;  /* 0x000000323032722b */ /* 0x000fd00000000030 */
[----:B------:R-:W-:-:S08]  /*2fc0*/  DFMA R48, -R46, R50, 1 ;  /* 0x3ff000002e30742b */ /* 0x000fd00000000132 */
[----:B------:R-:W-:-:S08]  /*2fd0*/  DFMA R48, R50, R48, R50 ;  /* 0x000000303230722b */ /* 0x000fd00000000032 */
[----:B------:R-:W-:-:S08]  /*2fe0*/  DMUL R48, R48, 2.2250738585072013831e-308 ;  /* 0x0010000030307828 */ /* 0x000fd00000000000 */
[----:B------:R-:W-:-:S08]  /*2ff0*/  DFMA R44, -R44, R48, 1 ;  /* 0x3ff000002c2c742b */ /* 0x000fd00000000130 */
[----:B------:R-:W-:-:S08]  /*3000*/  DFMA R44, R44, R44, R44 ;  /* 0x0000002c2c2c722b */ /* 0x000fd0000000002c */
[----:B------:R-:W-:Y:S01]  /*3010*/  DFMA R48, R48, R44, R48 ;  /* 0x0000002c3030722b */ /* 0x000fe20000000030 */
[----:B------:R-:W-:Y:S10]  /*3020*/  BRA `(.L_x_48) ;  /* 0x00000000002c7947 */ /* 0x000ff40003800000 */
.L_x_49:
[----:B------:R-:W-:-:S06]  /*3030*/  DMUL R44, R44, 8.11296384146066816958e+31 ;  /* 0x469000002c2c7828 */ /* 0x000fcc0000000000 */
[----:B------:R-:W0:Y:S02]  /*3040*/  MUFU.RCP64H R49, R45 ;  /* 0x0000002d00317308 */ /* 0x000e240000001800 */
[----:B0-----:R-:W-:-:S08]  /*3050*/  DFMA R46, -R44, R48, 1 ;  /* 0x3ff000002c2e742b */ /* 0x001fd00000000130 */
[----:B------:R-:W-:-:S08]  /*3060*/  DFMA R46, R46, R46, R46 ;  /* 0x0000002e2e2e722b */ /* 0x000fd0000000002e */
[----:B------:R-:W-:-:S08]  /*3070*/  DFMA R46, R48, R46, R48 ;  /* 0x0000002e302e722b */ /* 0x000fd00000000030 */
[----:B------:R-:W-:-:S08]  /*3080*/  DFMA R48, -R44, R46, 1 ;  /* 0x3ff000002c30742b */ /* 0x000fd0000000012e */
[----:B------:R-:W-:-:S08]  /*3090*/  DFMA R48, R46, R48, R46 ;  /* 0x000000302e30722b */ /* 0x000fd0000000002e */
[----:B------:R-:W-:Y:S01]  /*30a0*/  DMUL R48, R48, 8.11296384146066816958e+31 ;  /* 0x4690000030307828 */ /* 0x000fe20000000000 */
[----:B------:R-:W-:Y:S10]  /*30b0*/  BRA `(.L_x_48) ;  /* 0x0000000000087947 */ /* 0x000ff40003800000 */
.L_x_47:
[----:B------:R-:W-:Y:S01]  /*30c0*/  LOP3.LUT R49, R45, 0x80000, RZ, 0xfc, !PT ;  /* 0x000800002d317812 */ /* 0x000fe200078efcff */
[----:B------:R-:W-:-:S07]  /*30d0*/  IMAD.MOV.U32 R48, RZ, RZ, R44 ;  /* 0x000000ffff307224 */ /* 0x000fce00078e002c */
.L_x_48:
[----:B------:R-:W-:Y:S05]  /*30e0*/  BSYNC.RECONVERGENT B0 ;  /* 0x0000000000007941 */ /* 0x000fea0003800200 */
.L_x_46:
[----:B------:R-:W-:Y:S02]  /*30f0*/  IMAD.MOV.U32 R44, RZ, RZ, R18 ;  /* 0x000000ffff2c7224 */ /* 0x000fe400078e0012 */
[----:B------:R-:W-:-:S04]  /*3100*/  IMAD.MOV.U32 R45, RZ, RZ, 0x0 ;  /* 0x00000000ff2d7424 */ /* 0x000fc800078e00ff */
[----:B------:R-:W-:Y:S05]  /*3110*/  RET.REL.NODEC R44 `(_Z4projPKfPKiS2_PfS0_S0_S0_S2_) ;  /* 0xffffffcc2cb87950 */ /* 0x000fea0003c3ffff */
        .weak           $__internal_1_$__cuda_sm20_div_rn_f64_fast
        .type           $__internal_1_$__cuda_sm20_div_rn_f64_fast,@function
        .size           $__internal_1_$__cuda_sm20_div_rn_f64_fast,($__internal_2_$__cuda_sm20_div_rn_f64_full - $__internal_1_$__cuda_sm20_div_rn_f64_fast)
$__internal_1_$__cuda_sm20_div_rn_f64_fast:
[----:B------:R-:W0:Y:S01]  /*3120*/  MUFU.RCP64H R47, R43 ;  /* 0x0000002b002f7308 */ /* 0x000e220000001800 */
[----:B------:R-:W-:Y:S02]  /*3130*/  MOV R46, 0x1 ;  /* 0x00000001002e7802 */ /* 0x000fe40000000f00 */
[----:B------:R-:W-:-:S04]  /*3140*/  FSETP.GEU.AND P1, PT, |R61|, 6.5827683646048100446e-37, PT ;  /* 0x036000003d00780b */ /* 0x000fc80003f2e200 */
[----:B0-----:R-:W-:-:S08]  /*3150*/  DFMA R44, -R42, R46, 1 ;  /* 0x3ff000002a2c742b */ /* 0x001fd0000000012e */
[----:B------:R-:W-:-:S08]  /*3160*/  DFMA R44, R44, R44, R44 ;  /* 0x0000002c2c2c722b */ /* 0x000fd0000000002c */
[----:B------:R-:W-:-:S08]  /*3170*/  DFMA R44, R46, R44, R46 ;  /* 0x0000002c2e2c722b */ /* 0x000fd0000000002e */
[----:B------:R-:W-:-:S08]  /*3180*/  DFMA R50, -R42, R44, 1 ;  /* 0x3ff000002a32742b */ /* 0x000fd0000000012c */
[----:B------:R-:W-:Y:S01]  /*3190*/  DFMA R50, R44, R50, R44 ;  /* 0x000000322c32722b */ /* 0x000fe2000000002c */
[----:B------:R-:W-:Y:S02]  /*31a0*/  IMAD.MOV.U32 R44, RZ, RZ, R60 ;  /* 0x000000ffff2c7224 */ /* 0x000fe400078e003c */
[----:B------:R-:W-:-:S06]  /*31b0*/  IMAD.MOV.U32 R45, RZ, RZ, R61 ;  /* 0x000000ffff2d7224 */ /* 0x000fcc00078e003d */
[----:B------:R-:W-:-:S08]  /*31c0*/  DMUL R48, R44, R50 ;  /* 0x000000322c307228 */ /* 0x000fd00000000000 */
[----:B------:R-:W-:-:S08]  /*31d0*/  DFMA R46, -R42, R48, R44 ;  /* 0x000000302a2e722b */ /* 0x000fd0000000012c */
[----:B------:R-:W-:-:S10]  /*31e0*/  DFMA R46, R50, R46, R48 ;  /* 0x0000002e322e722b */ /* 0x000fd40000000030 */
[----:B------:R-:W-:-:S05]  /*31f0*/  FFMA R18, RZ, R43, R47 ;  /* 0x0000002bff127223 */ /* 0x000fca000000002f */
[----:B------:R-:W-:-:S13]  /*3200*/  FSETP.GT.AND P0, PT, |R18|, 1.469367938527859385e-39, PT ;  /* 0x001000001200780b */ /* 0x000fda0003f04200 */
[----:B------:R-:W-:Y:S05]  /*3210*/  @P0 BRA P1, `(.L_x_50) ;  /* 0x0000000000080947 */ /* 0x000fea0000800000 */
[----:B------:R-:W-:-:S07]  /*3220*/  MOV R18, 0x3240 ;  /* 0x0000324000127802 */ /* 0x000fce0000000f00 */
[----:B------:R-:W-:Y:S05]  /*3230*/  CALL.REL.NOINC `($__internal_2_$__cuda_sm20_div_rn_f64_full) ;  /* 0x0000000000107944 */ /* 0x000fea0003c00000 */
.L_x_50:
[----:B------:R-:W-:Y:S01]  /*3240*/  IMAD.MOV.U32 R42, RZ, RZ, R52 ;  /* 0x000000ffff2a7224 */ /* 0x000fe200078e0034 */
[----:B------:R-:W-:Y:S01]  /*3250*/  MOV R43, 0x0 ;  /* 0x00000000002b7802 */ /* 0x000fe20000000f00 */
[----:B------:R-:W-:-:S03]  /*3260*/  IMAD.MOV.U32 R18, RZ, RZ, R46 ;  /* 0x000000ffff127224 */ /* 0x000fc600078e002e */
[----:B------:R-:W-:Y:S05]  /*3270*/  RET.REL.NODEC R42 `(_Z4projPKfPKiS2_PfS0_S0_S0_S2_) ;  /* 0xffffffcc2a607950 */ /* 0x000fea0003c3ffff */
        .weak           $__internal_2_$__cuda_sm20_div_rn_f64_full
        .type           $__internal_2_$__cuda_sm20_div_rn_f64_full,@function
        .size           $__internal_2_$__cuda_sm20_div_rn_f64_full,($__internal_3_$__cuda_sm20_rcp_f64_v3 - $__internal_2_$__cuda_sm20_div_rn_f64_full)
$__internal_2_$__cuda_sm20_div_rn_f64_full:
[C---:B------:R-:W-:Y:S01]  /*3280*/  FSETP.GEU.AND P0, PT, |R43|.reuse, 1.469367938527859385e-39, PT ;  /* 0x001000002b00780b */ /* 0x040fe20003f0e200 */
[----:B------:R-:W-:Y:S01]  /*3290*/  IMAD.MOV.U32 R46, RZ, RZ, 0x1 ;  /* 0x00000001ff2e7424 */ /* 0x000fe200078e00ff */
[----:B------:R-:W-:Y:S01]  /*32a0*/  LOP3.LUT R64, R43, 0x800fffff, RZ, 0xc0, !PT ;  /* 0x800fffff2b407812 */ /* 0x000fe200078ec0ff */
[----:B------:R-:W-:Y:S01]  /*32b0*/  IMAD.MOV.U32 R62, RZ, RZ, 0x1ca00000 ;  /* 0x1ca00000ff3e7424 */ /* 0x000fe200078e00ff */
[C---:B------:R-:W-:Y:S01]  /*32c0*/  FSETP.GEU.AND P2, PT, |R45|.reuse, 1.469367938527859385e-39, PT ;  /* 0x001000002d00780b */ /* 0x040fe20003f4e200 */
[----:B------:R-:W-:Y:S01]  /*32d0*/  IMAD.MOV.U32 R60, RZ, RZ, R44 ;  /* 0x000000ffff3c7224 */ /* 0x000fe200078e002c */
[----:B------:R-:W-:Y:S01]  /*32e0*/  LOP3.LUT R65, R64, 0x3ff00000, RZ, 0xfc, !PT ;  /* 0x3ff0000040417812 */ /* 0x000fe200078efcff */
[----:B------:R-:W-:Y:S01]  /*32f0*/  IMAD.MOV.U32 R64, RZ, RZ, R42 ;  /* 0x000000ffff407224 */ /* 0x000fe200078e002a */
[----:B------:R-:W-:Y:S01]  /*3300*/  LOP3.LUT R58, R45, 0x7ff00000, RZ, 0xc0, !PT ;  /* 0x7ff000002d3a7812 */ /* 0x000fe200078ec0ff */
[----:B------:R-:W-:Y:S01]  /*3310*/  BSSY.RECONVERGENT B1, `(.L_x_51) ;  /* 0x000004e000017945 */ /* 0x000fe20003800200 */
[----:B------:R-:W-:-:S03]  /*3320*/  LOP3.LUT R63, R43, 0x7ff00000, RZ, 0xc0, !PT ;  /* 0x7ff000002b3f7812 */ /* 0x000fc600078ec0ff */
[----:B------:R-:W-:Y:S01]  /*3330*/  @!P0 DMUL R64, R42, 8.98846567431157953865e+307 ;  /* 0x7fe000002a408828 */ /* 0x000fe20000000000 */
[----:B------:R-:W-:-:S03]  /*3340*/  ISETP.GE.U32.AND P1, PT, R58, R63, PT ;  /* 0x0000003f3a00720c */ /* 0x000fc60003f26070 */
[----:B------:R-:W-:Y:S02]  /*3350*/  @!P2 LOP3.LUT R51, R43, 0x7ff00000, RZ, 0xc0, !PT ;  /* 0x7ff000002b33a812 */ /* 0x000fe400078ec0ff */
[----:B------:R-:W0:Y:S01]  /*3360*/  MUFU.RCP64H R47, R65 ;  /* 0x00000041002f7308 */ /* 0x000e220000001800 */
[----:B------:R-:W-:Y:S02]  /*3370*/  SEL R61, R62, 0x63400000, !P1 ;  /* 0x634000003e3d7807 */ /* 0x000fe40004800000 */
[----:B------:R-:W-:Y:S02]  /*3380*/  @!P2 ISETP.GE.U32.AND P3, PT, R58, R51, PT ;  /* 0x000000333a00a20c */ /* 0x000fe40003f66070 */
[----:B------:R-:W-:Y:S02]  /*3390*/  LOP3.LUT R61, R61, 0x800fffff, R45, 0xf8, !PT ;  /* 0x800fffff3d3d7812 */ /* 0x000fe400078ef82d */
[----:B------:R-:W-:Y:S01]  /*33a0*/  @!P0 LOP3.LUT R63, R65, 0x7ff00000, RZ, 0xc0, !PT ;  /* 0x7ff00000413f8812 */ /* 0x000fe200078ec0ff */
[----:B0-----:R-:W-:-:S08]  /*33b0*/  DFMA R48, R46, -R64, 1 ;  /* 0x3ff000002e30742b */ /* 0x001fd00000000840 */
[----:B------:R-:W-:-:S08]  /*33c0*/  DFMA R48, R48, R48, R48 ;  /* 0x000000303030722b */ /* 0x000fd00000000030 */
[----:B------:R-:W-:Y:S01]  /*33d0*/  DFMA R48, R46, R48, R46 ;  /* 0x000000302e30722b */ /* 0x000fe2000000002e */
[----:B------:R-:W-:-:S04]  /*33e0*/  @!P2 SEL R47, R62, 0x63400000, !P3 ;  /* 0x634000003e2fa807 */ /* 0x000fc80005800000 */
[----:B------:R-:W-:-:S03]  /*33f0*/  @!P2 LOP3.LUT R46, R47, 0x80000000, R45, 0xf8, !PT ;  /* 0x800000002f2ea812 */ /* 0x000fc600078ef82d */
[----:B------:R-:W-:Y:S01]  /*3400*/  DFMA R50, R48, -R64, 1 ;  /* 0x3ff000003032742b */ /* 0x000fe20000000840 */
[----:B------:R-:W-:Y:S02]  /*3410*/  @!P2 LOP3.LUT R47, R46, 0x100000, RZ, 0xfc, !PT ;  /* 0x001000002e2fa812 */ /* 0x000fe400078efcff */
[----:B------:R-:W-:-:S05]  /*3420*/  @!P2 MOV R46, RZ ;  /* 0x000000ff002ea202 */ /* 0x000fca0000000f00 */
[----:B------:R-:W-:Y:S02]  /*3430*/  DFMA R50, R48, R50, R48 ;  /* 0x000000323032722b */ /* 0x000fe40000000030 */
[----:B------:R-:W-:-:S08]  /*3440*/  @!P2 DFMA R60, R60, 2, -R46 ;  /* 0x400000003c3ca82b */ /* 0x000fd0000000082e */
[----:B------:R-:W-:-:S08]  /*3450*/  DMUL R48, R50, R60 ;  /* 0x0000003c32307228 */ /* 0x000fd00000000000 */
[----:B------:R-:W-:-:S08]  /*3460*/  DFMA R46, R48, -R64, R60 ;  /* 0x80000040302e722b */ /* 0x000fd0000000003c */
[----:B------:R-:W-:Y:S01]  /*3470*/  DFMA R46, R50, R46, R48 ;  /* 0x0000002e322e722b */ /* 0x000fe20000000030 */
[----:B------:R-:W-:Y:S01]  /*3480*/  IMAD.MOV.U32 R48, RZ, RZ, R58 ;  /* 0x000000ffff307224 */ /* 0x000fe200078e003a */
[----:B------:R-:W-:-:S05]  /*3490*/  @!P2 LOP3.LUT R48, R61, 0x7ff00000, RZ, 0xc0, !PT ;  /* 0x7ff000003d30a812 */ /* 0x000fca00078ec0ff */
[----:B------:R-:W-:-:S05]  /*34a0*/  VIADD R49, R48, 0xffffffff ;  /* 0xffffffff30317836 */ /* 0x000fca0000000000 */
[----:B------:R-:W-:Y:S01]  /*34b0*/  ISETP.GT.U32.AND P0, PT, R49, 0x7feffffe, PT ;  /* 0x7feffffe3100780c */ /* 0x000fe20003f04070 */
[----:B------:R-:W-:-:S05]  /*34c0*/  VIADD R49, R63, 0xffffffff ;  /* 0xffffffff3f317836 */ /* 0x000fca0000000000 */
[----:B------:R-:W-:-:S13]  /*34d0*/  ISETP.GT.U32.OR P0, PT, R49, 0x7feffffe, P0 ;  /* 0x7feffffe3100780c */ /* 0x000fda0000704470 */
[----:B------:R-:W-:Y:S05]  /*34e0*/  @P0 BRA `(.L_x_52) ;  /* 0x00000000006c0947 */ /* 0x000fea0003800000 */
[----:B------:R-:W-:-:S04]  /*34f0*/  LOP3.LUT R45, R43, 0x7ff00000, RZ, 0xc0, !PT ;  /* 0x7ff000002b2d7812 */ /* 0x000fc800078ec0ff */
[CC--:B------:R-:W-:Y:S02]  /*3500*/  VIADDMNMX R44, R58.reuse, -R45.reuse, 0xb9600000, !PT ;  /* 0xb96000003a2c7446 */ /* 0x0c0fe4000780092d */
[----:B------:R-:W-:Y:S02]  /*3510*/  ISETP.GE.U32.AND P0, PT, R58, R45, PT ;  /* 0x0000002d3a00720c */ /* 0x000fe40003f06070 */
[----:B------:R-:W-:Y:S02]  /*3520*/  VIMNMX R44, PT, PT, R44, 0x46a00000, PT ;  /* 0x46a000002c2c7848 */ /* 0x000fe40003fe0100 */
[----:B------:R-:W-:-:S05]  /*3530*/  SEL R45, R62, 0x63400000, !P0 ;  /* 0x634000003e2d7807 */ /* 0x000fca0004000000 */
[----:B------:R-:W-:Y:S02]  /*3540*/  IMAD.IADD R48, R44, 0x1, -R45 ;  /* 0x000000012c307824 */ /* 0x000fe400078e0a2d */
[----:B------:R-:W-:-:S03]  /*3550*/  IMAD.MOV.U32 R44, RZ, RZ, RZ ;  /* 0x000000ffff2c7224 */ /* 0x000fc600078e00ff */
[----:B------:R-:W-:-:S06]  /*3560*/  IADD3 R45, PT, PT, R48, 0x7fe00000, RZ ;  /* 0x7fe00000302d7810 */ /* 0x000fcc0007ffe0ff */
[----:B------:R-:W-:-:S10]  /*3570*/  DMUL R50, R46, R44 ;  /* 0x0000002c2e327228 */ /* 0x000fd40000000000 */
[----:B------:R-:W-:-:S13]  /*3580*/  FSETP.GTU.AND P0, PT, |R51|, 1.469367938527859385e-39, PT ;  /* 0x001000003300780b */ /* 0x000fda0003f0c200 */
[----:B------:R-:W-:Y:S05]  /*3590*/  @P0 BRA `(.L_x_53) ;  /* 0x0000000000940947 */ /* 0x000fea0003800000 */
[----:B------:R-:W-:Y:S01]  /*35a0*/  DFMA R60, R46, -R64, R60 ;  /* 0x800000402e3c722b */ /* 0x000fe2000000003c */
[----:B------:R-:W-:-:S09]  /*35b0*/  IMAD.MOV.U32 R44, RZ, RZ, RZ ;  /* 0x000000ffff2c7224 */ /* 0x000fd200078e00ff */
[C---:B------:R-:W-:Y:S02]  /*35c0*/  FSETP.NEU.AND P0, PT, R61.reuse, RZ, PT ;  /* 0x000000ff3d00720b */ /* 0x040fe40003f0d000 */
[----:B------:R-:W-:-:S04]  /*35d0*/  LOP3.LUT R49, R61, 0x80000000, R43, 0x48, !PT ;  /* 0x800000003d317812 */ /* 0x000fc800078e482b */
[----:B------:R-:W-:-:S07]  /*35e0*/  LOP3.LUT R45, R49, R45, RZ, 0xfc, !PT ;  /* 0x0000002d312d7212 */ /* 0x000fce00078efcff */
[----:B------:R-:W-:Y:S05]  /*35f0*/  @!P0 BRA `(.L_x_53) ;  /* 0x00000000007c8947 */ /* 0x000fea0003800000 */
[----:B------:R-:W-:Y:S01]  /*3600*/  IMAD.MOV R43, RZ, RZ, -R48 ;  /* 0x000000ffff2b7224 */ /* 0x000fe200078e0a30 */
[----:B------:R-:W-:Y:S01]  /*3610*/  DMUL.RP R44, R46, R44 ;  /* 0x0000002c2e2c7228 */ /* 0x000fe20000008000 */
[----:B------:R-:W-:-:S06]  /*3620*/  IMAD.MOV.U32 R42, RZ, RZ, RZ ;  /* 0x000000ffff2a7224 */ /* 0x000fcc00078e00ff */
[----:B------:R-:W-:-:S03]  /*3630*/  DFMA R42, R50, -R42, R46 ;  /* 0x8000002a322a722b */ /* 0x000fc6000000002e */
[----:B------:R-:W-:-:S03]  /*3640*/  LOP3.LUT R49, R45, R49, RZ, 0x3c, !PT ;  /* 0x000000312d317212 */ /* 0x000fc600078e3cff */
[----:B------:R-:W-:-:S04]  /*3650*/  IADD3 R42, PT, PT, -R48, -0x43300000, RZ ;  /* 0xbcd00000302a7810 */ /* 0x000fc80007ffe1ff */
[----:B------:R-:W-:-:S04]  /*3660*/  FSETP.NEU.AND P0, PT, |R43|, R42, PT ;  /* 0x0000002a2b00720b */ /* 0x000fc80003f0d200 */
[----:B------:R-:W-:Y:S02]  /*3670*/  FSEL R50, R44, R50, !P0 ;  /* 0x000000322c327208 */ /* 0x000fe40004000000 */
[----:B------:R-:W-:Y:S01]  /*3680*/  FSEL R51, R49, R51, !P0 ;  /* 0x0000003331337208 */ /* 0x000fe20004000000 */
[----:B------:R-:W-:Y:S06]  /*3690*/  BRA `(.L_x_53) ;  /* 0x0000000000547947 */ /* 0x000fec0003800000 */
.L_x_52:
[----:B------:R-:W-:-:S14]  /*36a0*/  DSETP.NAN.AND P0, PT, R44, R44, PT ;  /* 0x0000002c2c00722a */ /* 0x000fdc0003f08000 */
[----:B------:R-:W-:Y:S05]  /*36b0*/  @P0 BRA `(.L_x_54) ;  /* 0x0000000000440947 */ /* 0x000fea0003800000 */
[----:B------:R-:W-:-:S14]  /*36c0*/  DSETP.NAN.AND P0, PT, R42, R42, PT ;  /* 0x0000002a2a00722a */ /* 0x000fdc0003f08000 */
[----:B------:R-:W-:Y:S05]  /*36d0*/  @P0 BRA `(.L_x_55) ;  /* 0x0000000000300947 */ /* 0x000fea0003800000 */
[----:B------:R-:W-:Y:S01]  /*36e0*/  ISETP.NE.AND P0, PT, R48, R63, PT ;  /* 0x0000003f3000720c */ /* 0x000fe20003f05270 */
[----:B------:R-:W-:Y:S01]  /*36f0*/  IMAD.MOV.U32 R51, RZ, RZ, -0x80000 ;  /* 0xfff80000ff337424 */ /* 0x000fe200078e00ff */
[----:B------:R-:W-:-:S11]  /*3700*/  MOV R50, 0x0 ;  /* 0x0000000000327802 */ /* 0x000fd60000000f00 */
[----:B------:R-:W-:Y:S05]  /*3710*/  @!P0 BRA `(.L_x_53) ;  /* 0x0000000000348947 */ /* 0x000fea0003800000 */
[----:B------:R-:W-:Y:S02]  /*3720*/  ISETP.NE.AND P0, PT, R48, 0x7ff00000, PT ;  /* 0x7ff000003000780c */ /* 0x000fe40003f05270 */
[----:B------:R-:W-:Y:S02]  /*3730*/  LOP3.LUT R51, R45, 0x80000000, R43, 0x48, !PT ;  /* 0x800000002d337812 */ /* 0x000fe400078e482b */
[----:B------:R-:W-:-:S13]  /*3740*/  ISETP.EQ.OR P0, PT, R63, RZ, !P0 ;  /* 0x000000ff3f00720c */ /* 0x000fda0004702670 */
[----:B------:R-:W-:Y:S01]  /*3750*/  @P0 LOP3.LUT R42, R51, 0x7ff00000, RZ, 0xfc, !PT ;  /* 0x7ff00000332a0812 */ /* 0x000fe200078efcff */
[----:B------:R-:W-:Y:S02]  /*3760*/  @!P0 IMAD.MOV.U32 R50, RZ, RZ, RZ ;  /* 0x000000ffff328224 */ /* 0x000fe400078e00ff */
[----:B------:R-:W-:Y:S02]  /*3770*/  @P0 IMAD.MOV.U32 R50, RZ, RZ, RZ ;  /* 0x000000ffff320224 */ /* 0x000fe400078e00ff */
[----:B------:R-:W-:Y:S01]  /*3780*/  @P0 IMAD.MOV.U32 R51, RZ, RZ, R42 ;  /* 0x000000ffff330224 */ /* 0x000fe200078e002a */
[----:B------:R-:W-:Y:S06]  /*3790*/  BRA `(.L_x_53) ;  /* 0x0000000000147947 */ /* 0x000fec0003800000 */
.L_x_55:
[----:B------:R-:W-:Y:S02]  /*37a0*/  LOP3.LUT R51, R43, 0x80000, RZ, 0xfc, !PT ;  /* 0x000800002b337812 */ /* 0x000fe400078efcff */
[----:B------:R-:W-:Y:S01]  /*37b0*/  MOV R50, R42 ;  /* 0x0000002a00327202 */ /* 0x000fe20000000f00 */
[----:B------:R-:W-:Y:S06]  /*37c0*/  BRA `(.L_x_53) ;  /* 0x0000000000087947 */ /* 0x000fec0003800000 */
.L_x_54:
[----:B------:R-:W-:Y:S01]  /*37d0*/  LOP3.LUT R51, R45, 0x80000, RZ, 0xfc, !PT ;  /* 0x000800002d337812 */ /* 0x000fe200078efcff */
[----:B------:R-:W-:-:S07]  /*37e0*/  IMAD.MOV.U32 R50, RZ, RZ, R44 ;  /* 0x000000ffff327224 */ /* 0x000fce00078e002c */
.L_x_53:
[----:B------:R-:W-:Y:S05]  /*37f0*/  BSYNC.RECONVERGENT B1 ;  /* 0x0000000000017941 */ /* 0x000fea0003800200 */
.L_x_51:
[----:B------:R-:W-:Y:S01]  /*3800*/  IMAD.MOV.U32 R42, RZ, RZ, R18 ;  /* 0x000000ffff2a7224 */ /* 0x000fe200078e0012 */
[----:B------:R-:W-:Y:S01]  /*3810*/  MOV R43, 0x0 ;  /* 0x00000000002b7802 */ /* 0x000fe20000000f00 */
[----:B------:R-:W-:Y:S02]  /*3820*/  IMAD.MOV.U32 R46, RZ, RZ, R50 ;  /* 0x000000ffff2e7224 */ /* 0x000fe400078e0032 */
[----:B------:R-:W-:Y:S01]  /*3830*/  IMAD.MOV.U32 R47, RZ, RZ, R51 ;  /* 0x000000ffff2f7224 */ /* 0x000fe200078e0033 */
[----:B------:R-:W-:Y:S06]  /*3840*/  RET.REL.NODEC R42 `(_Z4projPKfPKiS2_PfS0_S0_S0_S2_) ;  /* 0xffffffc42aec7950 */ /* 0x000fec0003c3ffff */
        .weak           $__internal_3_$__cuda_sm20_rcp_f64_v3
        .type           $__internal_3_$__cuda_sm20_rcp_f64_v3,@function
        .size           $__internal_3_$__cuda_sm20_rcp_f64_v3,(.L_x_58 - $__internal_3_$__cuda_sm20_rcp_f64_v3)
$__internal_3_$__cuda_sm20_rcp_f64_v3:
[----:B------:R-:W0:Y:S01]  /*3850*/  MUFU.RCP64H R47, R45 ;  /* 0x0000002d002f7308 */ /* 0x000e220000001800 */
[----:B------:R-:W-:-:S05]  /*3860*/  VIADD R46, R45, 0x300402 ;  /* 0x003004022d2e7836 */ /* 0x000fca0000000000 */
[----:B------:R-:W-:Y:S01]  /*3870*/  FSETP.GEU.AND P0, PT, |R46|, 5.8789094863358348022e-39, PT ;  /* 0x004004022e00780b */ /* 0x000fe20003f0e200 */
[----:B0-----:R-:W-:-:S08]  /*3880*/  DFMA R50, -R44, R46, 1 ;  /* 0x3ff000002c32742b */ /* 0x001fd0000000012e */
[----:B------:R-:W-:-:S08]  /*3890*/  DFMA R50, R50, R50, R50 ;  /* 0x000000323232722b */ /* 0x000fd00000000032 */
[----:B------:R-:W-:-:S08]  /*38a0*/  DFMA R50, R46, R50, R46 ;  /* 0x000000322e32722b */ /* 0x000fd0000000002e */
[----:B------:R-:W-:-:S08]  /*38b0*/  DFMA R48, -R44, R50, 1 ;  /* 0x3ff000002c30742b */ /* 0x000fd00000000132 */
[----:B------:R-:W-:Y:S01]  /*38c0*/  DFMA R48, R50, R48, R50 ;  /* 0x000000303230722b */ /* 0x000fe20000000032 */
[----:B------:R-:W-:Y:S10]  /*38d0*/  @P0 BRA `(.L_x_56) ;  /* 0x0000000000100947 */ /* 0x000ff40003800000 */
[----:B------:R-:W-:Y:S02]  /*38e0*/  LOP3.LUT R46, R45, 0x7fffffff, RZ, 0xc0, !PT ;  /* 0x7fffffff2d2e7812 */ /* 0x000fe400078ec0ff */
[----:B------:R-:W-:-:S03]  /*38f0*/  MOV R18, 0x3920 ;  /* 0x0000392000127802 */ /* 0x000fc60000000f00 */
[----:B------:R-:W-:-:S07]  /*3900*/  VIADD R46, R46, 0xfff00000 ;  /* 0xfff000002e2e7836 */ /* 0x000fce0000000000 */
[----:B------:R-:W-:Y:S05]  /*3910*/  CALL.REL.NOINC `($__internal_0_$__cuda_sm20_dblrcp_rn_slowpath_v3) ;  /* 0xfffffff400607944 */ /* 0x000fea0003c3ffff */
.L_x_56:
[----:B------:R-:W-:Y:S01]  /*3920*/  IMAD.MOV.U32 R46, RZ, RZ, R52 ;  /* 0x000000ffff2e7224 */ /* 0x000fe200078e0034 */
[----:B------:R-:W-:Y:S01]  /*3930*/  MOV R45, R49 ;  /* 0x00000031002d7202 */ /* 0x000fe20000000f00 */
[----:B------:R-:W-:Y:S02]  /*3940*/  IMAD.MOV.U32 R47, RZ, RZ, 0x0 ;  /* 0x00000000ff2f7424 */ /* 0x000fe400078e00ff */
[----:B------:R-:W-:Y:S02]  /*3950*/  IMAD.MOV.U32 R44, RZ, RZ, R48 ;  /* 0x000000ffff2c7224 */ /* 0x000fe400078e0030 */
[----:B------:R-:W-:Y:S05]  /*3960*/  RET.REL.NODEC R46 `(_Z4projPKfPKiS2_PfS0_S0_S0_S2_) ;  /* 0xffffffc42ea47950 */ /* 0x000fea0003c3ffff */
.L_x_57:
[----:B------:R-:W-:-:S00]  /*3970*/  BRA `(.L_x_57) ;  /* 0xfffffffc00fc7947 */ /* 0x000fc0000383ffff */
[----:B------:R-:W-:-:S00]  /*3980*/  NOP ;  /* 0x0000000000007918 */ /* 0x000fc00000000000 */
[----:B------:R-:W-:-:S00]  /*3990*/  NOP ;  /* 0x0000000000007918 */ /* 0x000fc00000000000 */
[----:B------:R-:W-:-:S00]  /*39a0*/  NOP ;  /* 0x0000000000007918 */ /* 0x000fc00000000000 */
[----:B------:R-:W-:-:S00]  /*39b0*/  NOP ;  /* 0x0000000000007918 */ /* 0x000fc00000000000 */
[----:B------:R-:W-:-:S00]  /*39c0*/  NOP ;  /* 0x0000000000007918 */ /* 0x000fc00000000000 */
[----:B------:R-:W-:-:S00]  /*39d0*/  NOP ;  /* 0x0000000000007918 */ /* 0x000fc00000000000 */
[----:B------:R-:W-:-:S00]  /*39e0*/  NOP ;  /* 0x0000000000007918 */ /* 0x000fc00000000000 */
[----:B------:R-:W-:-:S00]  /*39f0*/  NOP ;  /* 0x0000000000007918 */ /* 0x000fc00000000000 */
.L_x_58:


//--------------------- .nv.shared.reserved.0     --------------------------
	.section	.nv.shared.reserved.0,"aw",@nobits
	.weak		__nv_reservedSMEM_offset_0_alias
	.size		__nv_reservedSMEM_offset_0_alias, 0, 64
	.other		__nv_reservedSMEM_offset_0_alias,@"STO_CUDA_RESERVED_SHARED STV_DEFAULT"
__nv_reservedSMEM_offset_0_alias:
	.zero		0
	.zero		64


//--------------------- .nv.constant0._Z4projPKfPKiS2_PfS0_S0_S0_S2_ --------------------------
	.section	.nv.constant0._Z4projPKfPKiS2_PfS0_S0_S0_S2_,"a",@progbits
	.sectionflags	@""
	.align	4
.nv.constant0._Z4projPKfPKiS2_PfS0_S0_S0_S2_:
	.zero		960


//--------------------- SYMBOLS --------------------------

	.type		.nv.reservedSmem.offset0,@object
	.size		.nv.reservedSmem.offset0,0x4
